//
// Generated by NVIDIA NVVM Compiler
//
// Compiler Build ID: CL-36424714
// Cuda compilation tools, release 13.0, V13.0.88
// Based on NVVM 20.0.0
//

.version 9.0
.target sm_100
.address_size 64

	// .globl	_Z9mapreducePiiS_S_
.extern .shared .align 16 .b8 b_cache[];

.visible .entry _Z9mapreducePiiS_S_(
	.param .u64 .ptr .align 1 _Z9mapreducePiiS_S__param_0,
	.param .u32 _Z9mapreducePiiS_S__param_1,
	.param .u64 .ptr .align 1 _Z9mapreducePiiS_S__param_2,
	.param .u64 .ptr .align 1 _Z9mapreducePiiS_S__param_3
)
{
	.reg .pred 	%p<32>;
	.reg .b32 	%r<404>;
	.reg .b64 	%rd<36>;

	ld.param.u64 	%rd13, [_Z9mapreducePiiS_S__param_0];
	ld.param.u32 	%r111, [_Z9mapreducePiiS_S__param_1];
	ld.param.u64 	%rd14, [_Z9mapreducePiiS_S__param_2];
	ld.param.u64 	%rd12, [_Z9mapreducePiiS_S__param_3];
	cvta.to.global.u64 	%rd1, %rd14;
	cvta.to.global.u64 	%rd2, %rd13;
	mov.u32 	%r1, %ctaid.x;
	mov.u32 	%r2, %ntid.x;
	mov.u32 	%r3, %tid.x;
	mad.lo.s32 	%r4, %r1, %r2, %r3;
	mov.u32 	%r5, %nctaid.x;
	mul.lo.s32 	%r6, %r5, %r2;
	add.s32 	%r112, %r6, -1;
	setp.ne.s32 	%p1, %r4, %r112;
	@%p1 bra 	$L__BB0_2;
	div.u32 	%r114, %r111, %r6;
	mul.lo.s32 	%r360, %r114, %r4;
	sub.s32 	%r357, %r111, %r360;
	bra.uni 	$L__BB0_3;
$L__BB0_2:
	div.u32 	%r113, %r111, %r6;
	setp.gt.u32 	%p2, %r6, %r111;
	selp.b32 	%r357, 1, %r113, %p2;
	mul.lo.s32 	%r360, %r357, %r4;
$L__BB0_3:
	mul.wide.u32 	%rd15, %r360, 4;
	add.s64 	%rd16, %rd2, %rd15;
	ld.global.u32 	%r371, [%rd16];
	shl.b32 	%r115, %r3, 2;
	mov.u32 	%r116, b_cache;
	add.s32 	%r14, %r116, %r115;
	st.shared.u32 	[%r14], %r371;
	add.s32 	%r367, %r360, 1;
	add.s32 	%r117, %r360, %r357;
	setp.ge.u32 	%p3, %r367, %r117;
	@%p3 bra 	$L__BB0_17;
	add.s32 	%r16, %r357, -1;
	add.s32 	%r119, %r357, -2;
	and.b32  	%r17, %r16, 7;
	setp.lt.u32 	%p4, %r119, 7;
	@%p4 bra 	$L__BB0_8;
	and.b32  	%r120, %r16, -8;
	neg.s32 	%r359, %r120;
	mul.wide.u32 	%rd17, %r367, 4;
	add.s64 	%rd18, %rd17, %rd2;
	add.s64 	%rd33, %rd18, 16;
$L__BB0_6:
	.pragma "nounroll";
	ld.global.u32 	%r121, [%rd33+-16];
	and.b32  	%r122, %r121, 65535;
	shr.s32 	%r123, %r121, 16;
	mad.lo.s32 	%r124, %r122, 18000, %r123;
	mul.lo.s32 	%r125, %r371, -1872166911;
	and.b32  	%r126, %r125, -65536;
	add.s32 	%r127, %r124, %r126;
	ld.global.u32 	%r128, [%rd33+-12];
	and.b32  	%r129, %r128, 65535;
	shr.s32 	%r130, %r128, 16;
	mad.lo.s32 	%r131, %r129, 18000, %r130;
	mul.lo.s32 	%r132, %r127, -1872166911;
	and.b32  	%r133, %r132, -65536;
	add.s32 	%r134, %r131, %r133;
	ld.global.u32 	%r135, [%rd33+-8];
	and.b32  	%r136, %r135, 65535;
	shr.s32 	%r137, %r135, 16;
	mad.lo.s32 	%r138, %r136, 18000, %r137;
	mul.lo.s32 	%r139, %r134, -1872166911;
	and.b32  	%r140, %r139, -65536;
	add.s32 	%r141, %r138, %r140;
	ld.global.u32 	%r142, [%rd33+-4];
	and.b32  	%r143, %r142, 65535;
	shr.s32 	%r144, %r142, 16;
	mad.lo.s32 	%r145, %r143, 18000, %r144;
	mul.lo.s32 	%r146, %r141, -1872166911;
	and.b32  	%r147, %r146, -65536;
	add.s32 	%r148, %r145, %r147;
	ld.global.u32 	%r149, [%rd33];
	and.b32  	%r150, %r149, 65535;
	shr.s32 	%r151, %r149, 16;
	mad.lo.s32 	%r152, %r150, 18000, %r151;
	mul.lo.s32 	%r153, %r148, -1872166911;
	and.b32  	%r154, %r153, -65536;
	add.s32 	%r155, %r152, %r154;
	ld.global.u32 	%r156, [%rd33+4];
	and.b32  	%r157, %r156, 65535;
	shr.s32 	%r158, %r156, 16;
	mad.lo.s32 	%r159, %r157, 18000, %r158;
	mul.lo.s32 	%r160, %r155, -1872166911;
	and.b32  	%r161, %r160, -65536;
	add.s32 	%r162, %r159, %r161;
	ld.global.u32 	%r163, [%rd33+8];
	and.b32  	%r164, %r163, 65535;
	shr.s32 	%r165, %r163, 16;
	mad.lo.s32 	%r166, %r164, 18000, %r165;
	mul.lo.s32 	%r167, %r162, -1872166911;
	and.b32  	%r168, %r167, -65536;
	add.s32 	%r169, %r166, %r168;
	ld.global.u32 	%r170, [%rd33+12];
	and.b32  	%r171, %r170, 65535;
	shr.s32 	%r172, %r170, 16;
	mad.lo.s32 	%r173, %r171, 18000, %r172;
	mul.lo.s32 	%r174, %r169, -1872166911;
	and.b32  	%r175, %r174, -65536;
	add.s32 	%r371, %r173, %r175;
	add.s32 	%r360, %r360, 8;
	add.s32 	%r359, %r359, 8;
	add.s64 	%rd33, %rd33, 32;
	setp.ne.s32 	%p5, %r359, 0;
	@%p5 bra 	$L__BB0_6;
	add.s32 	%r367, %r360, 1;
$L__BB0_8:
	setp.eq.s32 	%p6, %r17, 0;
	@%p6 bra 	$L__BB0_16;
	and.b32  	%r29, %r16, 3;
	setp.lt.u32 	%p7, %r17, 4;
	@%p7 bra 	$L__BB0_11;
	mul.wide.u32 	%rd19, %r367, 4;
	add.s64 	%rd20, %rd2, %rd19;
	ld.global.u32 	%r177, [%rd20];
	and.b32  	%r178, %r177, 65535;
	shr.s32 	%r179, %r177, 16;
	mad.lo.s32 	%r180, %r178, 18000, %r179;
	mul.lo.s32 	%r181, %r371, -1872166911;
	and.b32  	%r182, %r181, -65536;
	add.s32 	%r183, %r180, %r182;
	ld.global.u32 	%r184, [%rd20+4];
	and.b32  	%r185, %r184, 65535;
	shr.s32 	%r186, %r184, 16;
	mad.lo.s32 	%r187, %r185, 18000, %r186;
	mul.lo.s32 	%r188, %r183, -1872166911;
	and.b32  	%r189, %r188, -65536;
	add.s32 	%r190, %r187, %r189;
	ld.global.u32 	%r191, [%rd20+8];
	and.b32  	%r192, %r191, 65535;
	shr.s32 	%r193, %r191, 16;
	mad.lo.s32 	%r194, %r192, 18000, %r193;
	mul.lo.s32 	%r195, %r190, -1872166911;
	and.b32  	%r196, %r195, -65536;
	add.s32 	%r197, %r194, %r196;
	ld.global.u32 	%r198, [%rd20+12];
	and.b32  	%r199, %r198, 65535;
	shr.s32 	%r200, %r198, 16;
	mad.lo.s32 	%r201, %r199, 18000, %r200;
	mul.lo.s32 	%r202, %r197, -1872166911;
	and.b32  	%r203, %r202, -65536;
	add.s32 	%r371, %r201, %r203;
	add.s32 	%r367, %r367, 4;
$L__BB0_11:
	setp.eq.s32 	%p8, %r29, 0;
	@%p8 bra 	$L__BB0_16;
	setp.eq.s32 	%p9, %r29, 1;
	@%p9 bra 	$L__BB0_14;
	mul.wide.u32 	%rd21, %r367, 4;
	add.s64 	%rd22, %rd2, %rd21;
	ld.global.u32 	%r205, [%rd22];
	and.b32  	%r206, %r205, 65535;
	shr.s32 	%r207, %r205, 16;
	mad.lo.s32 	%r208, %r206, 18000, %r207;
	mul.lo.s32 	%r209, %r371, -1872166911;
	and.b32  	%r210, %r209, -65536;
	add.s32 	%r211, %r208, %r210;
	ld.global.u32 	%r212, [%rd22+4];
	and.b32  	%r213, %r212, 65535;
	shr.s32 	%r214, %r212, 16;
	mad.lo.s32 	%r215, %r213, 18000, %r214;
	mul.lo.s32 	%r216, %r211, -1872166911;
	and.b32  	%r217, %r216, -65536;
	add.s32 	%r371, %r215, %r217;
	add.s32 	%r367, %r367, 2;
$L__BB0_14:
	and.b32  	%r218, %r16, 1;
	setp.eq.b32 	%p10, %r218, 1;
	not.pred 	%p11, %p10;
	@%p11 bra 	$L__BB0_16;
	mul.wide.u32 	%rd23, %r367, 4;
	add.s64 	%rd24, %rd2, %rd23;
	ld.global.u32 	%r219, [%rd24];
	and.b32  	%r220, %r219, 65535;
	shr.s32 	%r221, %r219, 16;
	mad.lo.s32 	%r222, %r220, 18000, %r221;
	mul.lo.s32 	%r223, %r371, -1872166911;
	and.b32  	%r224, %r223, -65536;
	add.s32 	%r371, %r222, %r224;
$L__BB0_16:
	st.shared.u32 	[%r14], %r371;
$L__BB0_17:
	bar.sync 	0;
	setp.ne.s32 	%p12, %r3, 0;
	@%p12 bra 	$L__BB0_33;
	ld.shared.u32 	%r388, [b_cache];
	setp.lt.u32 	%p13, %r2, 2;
	@%p13 bra 	$L__BB0_32;
	add.s32 	%r43, %r2, -1;
	add.s32 	%r227, %r2, -2;
	and.b32  	%r44, %r43, 15;
	setp.lt.u32 	%p14, %r227, 15;
	mov.b32 	%r381, 1;
	@%p14 bra 	$L__BB0_23;
	add.s32 	%r372, %r116, 32;
	and.b32  	%r231, %r43, -16;
	neg.s32 	%r374, %r231;
	mov.b32 	%r373, 0;
$L__BB0_21:
	.pragma "nounroll";
	ld.shared.u32 	%r232, [%r372+-28];
	max.s32 	%r233, %r232, %r388;
	ld.shared.v2.u32 	{%r234, %r235}, [%r372+-24];
	max.s32 	%r236, %r234, %r233;
	max.s32 	%r237, %r235, %r236;
	ld.shared.v4.u32 	{%r238, %r239, %r240, %r241}, [%r372+-16];
	max.s32 	%r242, %r238, %r237;
	max.s32 	%r243, %r239, %r242;
	max.s32 	%r244, %r240, %r243;
	max.s32 	%r245, %r241, %r244;
	ld.shared.v4.u32 	{%r246, %r247, %r248, %r249}, [%r372];
	max.s32 	%r250, %r246, %r245;
	max.s32 	%r251, %r247, %r250;
	max.s32 	%r252, %r248, %r251;
	max.s32 	%r253, %r249, %r252;
	ld.shared.v4.u32 	{%r254, %r255, %r256, %r257}, [%r372+16];
	max.s32 	%r258, %r254, %r253;
	max.s32 	%r259, %r255, %r258;
	max.s32 	%r260, %r256, %r259;
	max.s32 	%r261, %r257, %r260;
	ld.shared.u32 	%r262, [%r372+32];
	max.s32 	%r388, %r262, %r261;
	add.s32 	%r374, %r374, 16;
	add.s32 	%r373, %r373, 16;
	add.s32 	%r372, %r372, 64;
	setp.ne.s32 	%p15, %r374, 0;
	@%p15 bra 	$L__BB0_21;
	add.s32 	%r381, %r373, 1;
$L__BB0_23:
	setp.eq.s32 	%p16, %r44, 0;
	@%p16 bra 	$L__BB0_32;
	and.b32  	%r58, %r43, 7;
	setp.lt.u32 	%p17, %r44, 8;
	@%p17 bra 	$L__BB0_26;
	shl.b32 	%r264, %r381, 2;
	add.s32 	%r266, %r116, %r264;
	ld.shared.u32 	%r267, [%r266];
	max.s32 	%r268, %r267, %r388;
	ld.shared.u32 	%r269, [%r266+4];
	max.s32 	%r270, %r269, %r268;
	ld.shared.u32 	%r271, [%r266+8];
	max.s32 	%r272, %r271, %r270;
	ld.shared.u32 	%r273, [%r266+12];
	max.s32 	%r274, %r273, %r272;
	ld.shared.u32 	%r275, [%r266+16];
	max.s32 	%r276, %r275, %r274;
	ld.shared.u32 	%r277, [%r266+20];
	max.s32 	%r278, %r277, %r276;
	ld.shared.u32 	%r279, [%r266+24];
	max.s32 	%r280, %r279, %r278;
	ld.shared.u32 	%r281, [%r266+28];
	max.s32 	%r388, %r281, %r280;
	add.s32 	%r381, %r381, 8;
$L__BB0_26:
	setp.eq.s32 	%p18, %r58, 0;
	@%p18 bra 	$L__BB0_32;
	and.b32  	%r64, %r43, 3;
	setp.lt.u32 	%p19, %r58, 4;
	@%p19 bra 	$L__BB0_29;
	shl.b32 	%r283, %r381, 2;
	add.s32 	%r285, %r116, %r283;
	ld.shared.u32 	%r286, [%r285];
	max.s32 	%r287, %r286, %r388;
	ld.shared.u32 	%r288, [%r285+4];
	max.s32 	%r289, %r288, %r287;
	ld.shared.u32 	%r290, [%r285+8];
	max.s32 	%r291, %r290, %r289;
	ld.shared.u32 	%r292, [%r285+12];
	max.s32 	%r388, %r292, %r291;
	add.s32 	%r381, %r381, 4;
$L__BB0_29:
	setp.eq.s32 	%p20, %r64, 0;
	@%p20 bra 	$L__BB0_32;
	shl.b32 	%r293, %r381, 2;
	add.s32 	%r386, %r116, %r293;
	neg.s32 	%r385, %r64;
$L__BB0_31:
	.pragma "nounroll";
	ld.shared.u32 	%r295, [%r386];
	max.s32 	%r388, %r295, %r388;
	add.s32 	%r386, %r386, 4;
	add.s32 	%r385, %r385, 1;
	setp.ne.s32 	%p21, %r385, 0;
	@%p21 bra 	$L__BB0_31;
$L__BB0_32:
	mul.wide.u32 	%rd25, %r1, 4;
	add.s64 	%rd26, %rd1, %rd25;
	st.global.u32 	[%rd26], %r388;
$L__BB0_33:
	bar.sync 	0;
	setp.ne.s32 	%p22, %r4, 0;
	@%p22 bra 	$L__BB0_49;
	ld.global.u32 	%r403, [%rd1];
	setp.lt.u32 	%p23, %r5, 2;
	@%p23 bra 	$L__BB0_48;
	add.s32 	%r80, %r5, -1;
	add.s32 	%r298, %r5, -2;
	and.b32  	%r81, %r80, 15;
	setp.lt.u32 	%p24, %r298, 15;
	mov.b32 	%r397, 1;
	@%p24 bra 	$L__BB0_39;
	and.b32  	%r300, %r80, -16;
	neg.s32 	%r390, %r300;
	add.s64 	%rd34, %rd1, 32;
	mov.b32 	%r389, 0;
$L__BB0_37:
	.pragma "nounroll";
	ld.global.u32 	%r301, [%rd34+-28];
	max.s32 	%r302, %r301, %r403;
	ld.global.u32 	%r303, [%rd34+-24];
	max.s32 	%r304, %r303, %r302;
	ld.global.u32 	%r305, [%rd34+-20];
	max.s32 	%r306, %r305, %r304;
	ld.global.u32 	%r307, [%rd34+-16];
	max.s32 	%r308, %r307, %r306;
	ld.global.u32 	%r309, [%rd34+-12];
	max.s32 	%r310, %r309, %r308;
	ld.global.u32 	%r311, [%rd34+-8];
	max.s32 	%r312, %r311, %r310;
	ld.global.u32 	%r313, [%rd34+-4];
	max.s32 	%r314, %r313, %r312;
	ld.global.u32 	%r315, [%rd34];
	max.s32 	%r316, %r315, %r314;
	ld.global.u32 	%r317, [%rd34+4];
	max.s32 	%r318, %r317, %r316;
	ld.global.u32 	%r319, [%rd34+8];
	max.s32 	%r320, %r319, %r318;
	ld.global.u32 	%r321, [%rd34+12];
	max.s32 	%r322, %r321, %r320;
	ld.global.u32 	%r323, [%rd34+16];
	max.s32 	%r324, %r323, %r322;
	ld.global.u32 	%r325, [%rd34+20];
	max.s32 	%r326, %r325, %r324;
	ld.global.u32 	%r327, [%rd34+24];
	max.s32 	%r328, %r327, %r326;
	ld.global.u32 	%r329, [%rd34+28];
	max.s32 	%r330, %r329, %r328;
	ld.global.u32 	%r331, [%rd34+32];
	max.s32 	%r403, %r331, %r330;
	add.s32 	%r390, %r390, 16;
	add.s32 	%r389, %r389, 16;
	add.s64 	%rd34, %rd34, 64;
	setp.ne.s32 	%p25, %r390, 0;
	@%p25 bra 	$L__BB0_37;
	add.s32 	%r397, %r389, 1;
$L__BB0_39:
	setp.eq.s32 	%p26, %r81, 0;
	@%p26 bra 	$L__BB0_48;
	and.b32  	%r93, %r80, 7;
	setp.lt.u32 	%p27, %r81, 8;
	@%p27 bra 	$L__BB0_42;
	mul.wide.u32 	%rd27, %r397, 4;
	add.s64 	%rd28, %rd1, %rd27;
	ld.global.u32 	%r333, [%rd28];
	max.s32 	%r334, %r333, %r403;
	ld.global.u32 	%r335, [%rd28+4];
	max.s32 	%r336, %r335, %r334;
	ld.global.u32 	%r337, [%rd28+8];
	max.s32 	%r338, %r337, %r336;
	ld.global.u32 	%r339, [%rd28+12];
	max.s32 	%r340, %r339, %r338;
	ld.global.u32 	%r341, [%rd28+16];
	max.s32 	%r342, %r341, %r340;
	ld.global.u32 	%r343, [%rd28+20];
	max.s32 	%r344, %r343, %r342;
	ld.global.u32 	%r345, [%rd28+24];
	max.s32 	%r346, %r345, %r344;
	ld.global.u32 	%r347, [%rd28+28];
	max.s32 	%r403, %r347, %r346;
	add.s32 	%r397, %r397, 8;
$L__BB0_42:
	setp.eq.s32 	%p28, %r93, 0;
	@%p28 bra 	$L__BB0_48;
	and.b32  	%r99, %r80, 3;
	setp.lt.u32 	%p29, %r93, 4;
	@%p29 bra 	$L__BB0_45;
	mul.wide.u32 	%rd29, %r397, 4;
	add.s64 	%rd30, %rd1, %rd29;
	ld.global.u32 	%r349, [%rd30];
	max.s32 	%r350, %r349, %r403;
	ld.global.u32 	%r351, [%rd30+4];
	max.s32 	%r352, %r351, %r350;
	ld.global.u32 	%r353, [%rd30+8];
	max.s32 	%r354, %r353, %r352;
	ld.global.u32 	%r355, [%rd30+12];
	max.s32 	%r403, %r355, %r354;
	add.s32 	%r397, %r397, 4;
$L__BB0_45:
	setp.eq.s32 	%p30, %r99, 0;
	@%p30 bra 	$L__BB0_48;
	mul.wide.u32 	%rd31, %r397, 4;
	add.s64 	%rd35, %rd1, %rd31;
	neg.s32 	%r401, %r99;
$L__BB0_47:
	.pragma "nounroll";
	ld.global.u32 	%r356, [%rd35];
	max.s32 	%r403, %r356, %r403;
	add.s64 	%rd35, %rd35, 4;
	add.s32 	%r401, %r401, 1;
	setp.ne.s32 	%p31, %r401, 0;
	@%p31 bra 	$L__BB0_47;
$L__BB0_48:
	cvta.to.global.u64 	%rd32, %rd12;
	st.global.u32 	[%rd32], %r403;
$L__BB0_49:
	ret;

}


// ===== COMPILED SASS (sm_100) =====

	.target	sm_100

	.elftype	@"ET_EXEC"


//--------------------- .note.nv.tkinfo           --------------------------
	.section	.note.nv.tkinfo,"",@"SHT_NOTE"
	.sectionflags	@"SHF_NOTE_NV_TKINFO"
	.tkinfo
        /*0018*/ 	.word	0x00000002
        /*0030*/ 	.string	""
        /*0030*/ 	.string	"ptxas"
        /*0030*/ 	.string	"Cuda compilation tools, release 13.0, V13.0.88"
        /*0030*/ 	.string	"Build cuda_13.0.r13.0/compiler.36424714_0"
        /*0030*/ 	.string	"-arch sm_100 -m 64 "



//--------------------- .note.nv.cuinfo           --------------------------
	.section	.note.nv.cuinfo,"",@"SHT_NOTE"
	.sectionflags	@"SHF_NOTE_NV_CUINFO"
        /*0018*/ 	.short	0x0002
        /*001a*/ 	.short	0x0064
        /*001c*/ 	.short	0x0082
	.zero		2


//--------------------- .nv.info                  --------------------------
	.section	.nv.info,"",@"SHT_CUDA_INFO"
	.align	4


	//----- nvinfo : EIATTR_REGCOUNT
	.align		4
        /*0000*/ 	.byte	0x04, 0x2f
        /*0002*/ 	.short	(.L_1 - .L_0)
	.align		4
.L_0:
        /*0004*/ 	.word	index@(_Z9mapreducePiiS_S_)
        /*0008*/ 	.word	0x00000019


	//----- nvinfo : EIATTR_FRAME_SIZE
	.align		4
.L_1:
        /*000c*/ 	.byte	0x04, 0x11
        /*000e*/ 	.short	(.L_3 - .L_2)
	.align		4
.L_2:
        /*0010*/ 	.word	index@(_Z9mapreducePiiS_S_)
        /*0014*/ 	.word	0x00000000


	//----- nvinfo : EIATTR_MIN_STACK_SIZE
	.align		4
.L_3:
        /*0018*/ 	.byte	0x04, 0x12
        /*001a*/ 	.short	(.L_5 - .L_4)
	.align		4
.L_4:
        /*001c*/ 	.word	index@(_Z9mapreducePiiS_S_)
        /*0020*/ 	.word	0x00000000
.L_5:


//--------------------- .nv.compat                --------------------------
	.section	.nv.compat,"",@"SHT_CUDA_COMPAT_INFO"
	.align	4
        /*0000*/ 	.byte	0x02, 0x09, 0x00, 0x00, 0x02, 0x02, 0x01, 0x00, 0x02, 0x05, 0x05, 0x00, 0x03, 0x07, 0x01, 0x01
        /*0010*/ 	.byte	0x02, 0x03, 0x00, 0x00, 0x02, 0x06, 0x01, 0x00, 0x04, 0x0b, 0x08, 0x00, 0x09, 0x00, 0x00, 0x00
        /*0020*/ 	.byte	0x00, 0x00, 0x00, 0x00


//--------------------- .nv.info._Z9mapreducePiiS_S_ --------------------------
	.section	.nv.info._Z9mapreducePiiS_S_,"",@"SHT_CUDA_INFO"
	.sectionflags	@""
	.align	4


	//----- nvinfo : EIATTR_CUDA_API_VERSION
	.align		4
        /*0000*/ 	.byte	0x04, 0x37
        /*0002*/ 	.short	(.L_7 - .L_6)
.L_6:
        /*0004*/ 	.word	0x00000082


	//----- nvinfo : EIATTR_KPARAM_INFO
	.align		4
.L_7:
        /*0008*/ 	.byte	0x04, 0x17
        /*000a*/ 	.short	(.L_9 - .L_8)
.L_8:
        /*000c*/ 	.word	0x00000000
        /*0010*/ 	.short	0x0003
        /*0012*/ 	.short	0x0018
        /*0014*/ 	.byte	0x00, 0xf5, 0x21, 0x00


	//----- nvinfo : EIATTR_KPARAM_INFO
	.align		4
.L_9:
        /*0018*/ 	.byte	0x04, 0x17
        /*001a*/ 	.short	(.L_11 - .L_10)
.L_10:
        /*001c*/ 	.word	0x00000000
        /*0020*/ 	.short	0x0002
        /*0022*/ 	.short	0x0010
        /*0024*/ 	.byte	0x00, 0xf5, 0x21, 0x00


	//----- nvinfo : EIATTR_KPARAM_INFO
	.align		4
.L_11:
        /*0028*/ 	.byte	0x04, 0x17
        /*002a*/ 	.short	(.L_13 - .L_12)
.L_12:
        /*002c*/ 	.word	0x00000000
        /*0030*/ 	.short	0x0001
        /*0032*/ 	.short	0x0008
        /*0034*/ 	.byte	0x00, 0xf0, 0x11, 0x00


	//----- nvinfo : EIATTR_KPARAM_INFO
	.align		4
.L_13:
        /*0038*/ 	.byte	0x04, 0x17
        /*003a*/ 	.short	(.L_15 - .L_14)
.L_14:
        /*003c*/ 	.word	0x00000000
        /*0040*/ 	.short	0x0000
        /*0042*/ 	.short	0x0000
        /*0044*/ 	.byte	0x00, 0xf5, 0x21, 0x00


	//----- nvinfo : EIATTR_SPARSE_MMA_MASK
	.align		4
.L_15:
        /*0048*/ 	.byte	0x03, 0x50
        /*004a*/ 	.short	0x0000


	//----- nvinfo : EIATTR_MAXREG_COUNT
	.align		4
        /*004c*/ 	.byte	0x03, 0x1b
        /*004e*/ 	.short	0x00ff


	//----- nvinfo : EIATTR_NUM_BARRIERS
	.align		4
        /*0050*/ 	.byte	0x02, 0x4c
        /*0052*/ 	.byte	0x01
	.zero		1


	//----- nvinfo : EIATTR_MERCURY_ISA_VERSION
	.align		4
        /*0054*/ 	.byte	0x03, 0x5f
        /*0056*/ 	.short	0x0101


	//----- nvinfo : EIATTR_UNUSED_LOAD_BYTE_OFFSET
	.align		4
        /*0058*/ 	.byte	0x04, 0x44
        /*005a*/ 	.short	(.L_17 - .L_16)


	//   ....[0]....
.L_16:
        /*005c*/ 	.word	0x00000eb0
        /*0060*/ 	.word	0x0000fff0


	//----- nvinfo : EIATTR_VRC_CTA_INIT_COUNT
	.align		4
.L_17:
        /*0064*/ 	.byte	0x02, 0x4a
	.zero		1
	.zero		1


	//----- nvinfo : EIATTR_EXIT_INSTR_OFFSETS
	.align		4
        /*0068*/ 	.byte	0x04, 0x1c
        /*006a*/ 	.short	(.L_19 - .L_18)


	//   ....[0]....
.L_18:
        /*006c*/ 	.word	0x000012e0


	//   ....[1]....
        /*0070*/ 	.word	0x00001930


	//----- nvinfo : EIATTR_CRS_STACK_SIZE
	.align		4
.L_19:
        /*0074*/ 	.byte	0x04, 0x1e
        /*0076*/ 	.short	(.L_21 - .L_20)
.L_20:
        /*0078*/ 	.word	0x00000000


	//----- nvinfo : EIATTR_CBANK_PARAM_SIZE
	.align		4
.L_21:
        /*007c*/ 	.byte	0x03, 0x19
        /*007e*/ 	.short	0x0020


	//----- nvinfo : EIATTR_PARAM_CBANK
	.align		4
        /*0080*/ 	.byte	0x04, 0x0a
        /*0082*/ 	.short	(.L_23 - .L_22)
	.align		4
.L_22:
        /*0084*/ 	.word	index@(.nv.constant0._Z9mapreducePiiS_S_)
        /*0088*/ 	.short	0x0380
        /*008a*/ 	.short	0x0020


	//----- nvinfo : EIATTR_SW_WAR
	.align		4
.L_23:
        /*008c*/ 	.byte	0x04, 0x36
        /*008e*/ 	.short	(.L_25 - .L_24)
.L_24:
        /*0090*/ 	.word	0x00000008
.L_25:


//--------------------- .nv.callgraph             --------------------------
	.section	.nv.callgraph,"",@"SHT_CUDA_CALLGRAPH"
	.align	4
	.sectionentsize	8
	.align		4
        /*0000*/ 	.word	0x00000000
	.align		4
        /*0004*/ 	.word	0xffffffff
	.align		4
        /*0008*/ 	.word	0x00000000
	.align		4
        /*000c*/ 	.word	0xfffffffe
	.align		4
        /*0010*/ 	.word	0x00000000
	.align		4
        /*0014*/ 	.word	0xfffffffd
	.align		4
        /*0018*/ 	.word	0x00000000
	.align		4
        /*001c*/ 	.word	0xfffffffc


//--------------------- .text._Z9mapreducePiiS_S_ --------------------------
	.section	.text._Z9mapreducePiiS_S_,"ax",@progbits
	.align	128
        .global         _Z9mapreducePiiS_S_
        .type           _Z9mapreducePiiS_S_,@function
        .size           _Z9mapreducePiiS_S_,(.L_x_28 - _Z9mapreducePiiS_S_)
        .other          _Z9mapreducePiiS_S_,@"STO_CUDA_ENTRY STV_DEFAULT"
_Z9mapreducePiiS_S_:
.text._Z9mapreducePiiS_S_:
[----:B------:R-:W-:Y:S01]  /*0000*/  LDC R1, c[0x0][0x37c] ;  /* 0x0000df00ff017b82 */ /* 0x000fe20000000800 */
[----:B------:R-:W0:Y:S01]  /*0010*/  S2R R0, SR_CTAID.X ;  /* 0x0000000000007919 */ /* 0x000e220000002500 */
[----:B------:R-:W1:Y:S01]  /*0020*/  LDCU UR12, c[0x0][0x360] ;  /* 0x00006c00ff0c77ac */ /* 0x000e620008000800 */
[----:B------:R-:W-:Y:S01]  /*0030*/  BSSY.RECONVERGENT B0, `(.L_x_0) ;  /* 0x0000035000007945 */ /* 0x000fe20003800200 */
[----:B------:R-:W0:Y:S01]  /*0040*/  S2R R3, SR_TID.X ;  /* 0x0000000000037919 */ /* 0x000e220000002100 */
[----:B------:R-:W1:Y:S01]  /*0050*/  LDCU UR13, c[0x0][0x370] ;  /* 0x00006e00ff0d77ac */ /* 0x000e620008000800 */
[----:B------:R-:W2:Y:S01]  /*0060*/  LDCU.64 UR10, c[0x0][0x358] ;  /* 0x00006b00ff0a77ac */ /* 0x000ea20008000a00 */
[----:B-1----:R-:W-:-:S04]  /*0070*/  UIMAD UR4, UR12, UR13, URZ ;  /* 0x0000000d0c0472a4 */ /* 0x002fc8000f8e02ff */
[----:B------:R-:W-:Y:S01]  /*0080*/  UIADD3 UR5, UPT, UPT, UR4, -0x1, URZ ;  /* 0xffffffff04057890 */ /* 0x000fe2000fffe0ff */
[----:B0-----:R-:W-:-:S05]  /*0090*/  IMAD R2, R0, UR12, R3 ;  /* 0x0000000c00027c24 */ /* 0x001fca000f8e0203 */
[----:B------:R-:W-:-:S13]  /*00a0*/  ISETP.NE.AND P0, PT, R2, UR5, PT ;  /* 0x0000000502007c0c */ /* 0x000fda000bf05270 */
[----:B--2---:R-:W-:Y:S05]  /*00b0*/  @P0 BRA `(.L_x_1) ;  /* 0x0000000000580947 */ /* 0x004fea0003800000 */
[----:B------:R-:W0:Y:S01]  /*00c0*/  I2F.U32.RP R6, UR4 ;  /* 0x0000000400067d06 */ /* 0x000e220008209000 */
[----:B------:R-:W1:Y:S01]  /*00d0*/  LDC R10, c[0x0][0x388] ;  /* 0x0000e200ff0a7b82 */ /* 0x000e620000000800 */
[----:B------:R-:W-:Y:S01]  /*00e0*/  IMAD R7, RZ, RZ, -UR4 ;  /* 0x80000004ff077e24 */ /* 0x000fe2000f8e02ff */
[----:B------:R-:W-:-:S05]  /*00f0*/  ISETP.NE.U32.AND P2, PT, RZ, UR4, PT ;  /* 0x00000004ff007c0c */ /* 0x000fca000bf45070 */
[----:B0-----:R-:W0:Y:S02]  /*0100*/  MUFU.RCP R6, R6 ;  /* 0x0000000600067308 */ /* 0x001e240000001000 */
[----:B0-----:R-:W-:-:S06]  /*0110*/  VIADD R4, R6, 0xffffffe ;  /* 0x0ffffffe06047836 */ /* 0x001fcc0000000000 */
[----:B------:R0:W2:Y:S02]  /*0120*/  F2I.FTZ.U32.TRUNC.NTZ R5, R4 ;  /* 0x0000000400057305 */ /* 0x0000a4000021f000 */
[----:B0-----:R-:W-:Y:S02]  /*0130*/  IMAD.MOV.U32 R4, RZ, RZ, RZ ;  /* 0x000000ffff047224 */ /* 0x001fe400078e00ff */
[----:B--2---:R-:W-:-:S04]  /*0140*/  IMAD R7, R7, R5, RZ ;  /* 0x0000000507077224 */ /* 0x004fc800078e02ff */
[----:B------:R-:W-:-:S06]  /*0150*/  IMAD.HI.U32 R5, R5, R7, R4 ;  /* 0x0000000705057227 */ /* 0x000fcc00078e0004 */
[----:B-1----:R-:W-:-:S04]  /*0160*/  IMAD.HI.U32 R5, R5, R10, RZ ;  /* 0x0000000a05057227 */ /* 0x002fc800078e00ff */
[----:B------:R-:W-:-:S04]  /*0170*/  IMAD.MOV R7, RZ, RZ, -R5 ;  /* 0x000000ffff077224 */ /* 0x000fc800078e0a05 */
[----:B------:R-:W-:-:S05]  /*0180*/  IMAD R6, R7, UR4, R10 ;  /* 0x0000000407067c24 */ /* 0x000fca000f8e020a */
[----:B------:R-:W-:-:S13]  /*0190*/  ISETP.GE.U32.AND P0, PT, R6, UR4, PT ;  /* 0x0000000406007c0c */ /* 0x000fda000bf06070 */
[----:B------:R-:W-:Y:S02]  /*01a0*/  @P0 VIADD R6, R6, -UR4 ;  /* 0x8000000406060c36 */ /* 0x000fe40008000000 */
[----:B------:R-:W-:-:S03]  /*01b0*/  @P0 VIADD R5, R5, 0x1 ;  /* 0x0000000105050836 */ /* 0x000fc60000000000 */
[----:B------:R-:W-:-:S13]  /*01c0*/  ISETP.GE.U32.AND P1, PT, R6, UR4, PT ;  /* 0x0000000406007c0c */ /* 0x000fda000bf26070 */
[----:B------:R-:W-:Y:S01]  /*01d0*/  @P1 VIADD R5, R5, 0x1 ;  /* 0x0000000105051836 */ /* 0x000fe20000000000 */
[----:B------:R-:W-:-:S05]  /*01e0*/  @!P2 LOP3.LUT R5, RZ, UR4, RZ, 0x33, !PT ;  /* 0x00000004ff05ac12 */ /* 0x000fca000f8e33ff */
[----:B------:R-:W-:-:S04]  /*01f0*/  IMAD R11, R2, R5, RZ ;  /* 0x00000005020b7224 */ /* 0x000fc800078e02ff */
[----:B------:R-:W-:Y:S01]  /*0200*/  IMAD.IADD R10, R10, 0x1, -R11 ;  /* 0x000000010a0a7824 */ /* 0x000fe200078e0a0b */
[----:B------:R-:W-:Y:S06]  /*0210*/  BRA `(.L_x_2) ;  /* 0x0000000000587947 */ /* 0x000fec0003800000 */
.L_x_1:
        /* <DEDUP_REMOVED lines=15> */
[----:B------:R-:W-:Y:S01]  /*0310*/  @P1 VIADD R7, R7, 0x1 ;  /* 0x0000000107071836 */ /* 0x000fe20000000000 */
[----:B------:R-:W-:Y:S02]  /*0320*/  ISETP.LT.U32.AND P1, PT, R8, UR4, PT ;  /* 0x0000000408007c0c */ /* 0x000fe4000bf21070 */
[----:B------:R-:W-:-:S13]  /*0330*/  ISETP.GE.U32.AND P2, PT, R5, UR4, PT ;  /* 0x0000000405007c0c */ /* 0x000fda000bf46070 */
[----:B------:R-:W-:Y:S01]  /*0340*/  @P2 VIADD R7, R7, 0x1 ;  /* 0x0000000107072836 */ /* 0x000fe20000000000 */
[----:B------:R-:W-:-:S04]  /*0350*/  @!P0 LOP3.LUT R7, RZ, UR4, RZ, 0x33, !PT ;  /* 0x00000004ff078c12 */ /* 0x000fc8000f8e33ff */
[----:B------:R-:W-:-:S05]  /*0360*/  SEL R10, R7, 0x1, !P1 ;  /* 0x00000001070a7807 */ /* 0x000fca0004800000 */
[----:B------:R-:W-:-:S07]  /*0370*/  IMAD R11, R2, R10, RZ ;  /* 0x0000000a020b7224 */ /* 0x000fce00078e02ff */
.L_x_2:
[----:B------:R-:W-:Y:S05]  /*0380*/  BSYNC.RECONVERGENT B0 ;  /* 0x0000000000007941 */ /* 0x000fea0003800200 */
.L_x_0:
[----:B------:R-:W0:Y:S02]  /*0390*/  LDC.64 R6, c[0x0][0x380] ;  /* 0x0000e000ff067b82 */ /* 0x000e240000000a00 */
[----:B0-----:R-:W-:-:S05]  /*03a0*/  IMAD.WIDE.U32 R4, R11, 0x4, R6 ;  /* 0x000000040b047825 */ /* 0x001fca00078e0006 */
[----:B------:R0:W2:Y:S01]  /*03b0*/  LDG.E R9, desc[UR10][R4.64] ;  /* 0x0000000a04097981 */ /* 0x0000a2000c1e1900 */
[----:B------:R-:W1:Y:S01]  /*03c0*/  S2UR UR5, SR_CgaCtaId ;  /* 0x00000000000579c3 */ /* 0x000e620000008800 */
[----:B------:R-:W-:Y:S01]  /*03d0*/  UMOV UR4, 0x400 ;  /* 0x0000040000047882 */ /* 0x000fe20000000000 */
[C---:B------:R-:W-:Y:S01]  /*03e0*/  IMAD.IADD R12, R11.reuse, 0x1, R10 ;  /* 0x000000010b0c7824 */ /* 0x040fe200078e020a */
[----:B------:R-:W-:Y:S01]  /*03f0*/  BSSY.RECONVERGENT B0, `(.L_x_3) ;  /* 0x000009a000007945 */ /* 0x000fe20003800200 */
[----:B0-----:R-:W-:-:S05]  /*0400*/  VIADD R5, R11, 0x1 ;  /* 0x000000010b057836 */ /* 0x001fca0000000000 */
[----:B------:R-:W-:Y:S01]  /*0410*/  ISETP.GE.U32.AND P0, PT, R5, R12, PT ;  /* 0x0000000c0500720c */ /* 0x000fe20003f06070 */
[----:B-1----:R-:W-:-:S06]  /*0420*/  ULEA UR5, UR5, UR4, 0x18 ;  /* 0x0000000405057291 */ /* 0x002fcc000f8ec0ff */
[----:B------:R-:W-:-:S05]  /*0430*/  LEA R8, R3, UR5, 0x2 ;  /* 0x0000000503087c11 */ /* 0x000fca000f8e10ff */
[----:B--2---:R0:W-:Y:S01]  /*0440*/  STS [R8], R9 ;  /* 0x0000000908007388 */ /* 0x0041e20000000800 */
[----:B------:R-:W-:Y:S05]  /*0450*/  @P0 BRA `(.L_x_4) ;  /* 0x00000008004c0947 */ /* 0x000fea0003800000 */
[C---:B------:R-:W-:Y:S01]  /*0460*/  VIADD R4, R10.reuse, 0xfffffffe ;  /* 0xfffffffe0a047836 */ /* 0x040fe20000000000 */
[----:B------:R-:W-:Y:S01]  /*0470*/  BSSY.RECONVERGENT B1, `(.L_x_5) ;  /* 0x000004c000017945 */ /* 0x000fe20003800200 */
[----:B------:R-:W-:-:S03]  /*0480*/  VIADD R10, R10, 0xffffffff ;  /* 0xffffffff0a0a7836 */ /* 0x000fc60000000000 */
[----:B------:R-:W-:Y:S02]  /*0490*/  ISETP.GE.U32.AND P0, PT, R4, 0x7, PT ;  /* 0x000000070400780c */ /* 0x000fe40003f06070 */
[----:B------:R-:W-:-:S11]  /*04a0*/  LOP3.LUT R21, R10, 0x7, RZ, 0xc0, !PT ;  /* 0x000000070a157812 */ /* 0x000fd600078ec0ff */
[----:B------:R-:W-:Y:S05]  /*04b0*/  @!P0 BRA `(.L_x_6) ;  /* 0x00000004001c8947 */ /* 0x000fea0003800000 */
[----:B------:R-:W-:Y:S01]  /*04c0*/  IMAD.WIDE.U32 R4, R5, 0x4, R6 ;  /* 0x0000000405047825 */ /* 0x000fe200078e0006 */
[----:B------:R-:W-:Y:S01]  /*04d0*/  LOP3.LUT R12, R10, 0xfffffff8, RZ, 0xc0, !PT ;  /* 0xfffffff80a0c7812 */ /* 0x000fe200078ec0ff */
[----:B------:R-:W-:Y:S01]  /*04e0*/  BSSY.RECONVERGENT B2, `(.L_x_7) ;  /* 0x0000043000027945 */ /* 0x000fe20003800200 */
[----:B------:R-:W-:-:S03]  /*04f0*/  IADD3 R14, P0, PT, R4, 0x10, RZ ;  /* 0x00000010040e7810 */ /* 0x000fc60007f1e0ff */
[----:B------:R-:W-:Y:S02]  /*0500*/  IMAD.MOV R12, RZ, RZ, -R12 ;  /* 0x000000ffff0c7224 */ /* 0x000fe400078e0a0c */
[----:B------:R-:W-:-:S08]  /*0510*/  IMAD.X R5, RZ, RZ, R5, P0 ;  /* 0x000000ffff057224 */ /* 0x000fd000000e0605 */
.L_x_8:
[----:B------:R-:W-:-:S05]  /*0520*/  IMAD.MOV.U32 R4, RZ, RZ, R14 ;  /* 0x000000ffff047224 */ /* 0x000fca00078e000e */
[----:B------:R-:W2:Y:S04]  /*0530*/  LDG.E R19, desc[UR10][R4.64+-0x10] ;  /* 0xfffff00a04137981 */ /* 0x000ea8000c1e1900 */
[----:B------:R-:W3:Y:S04]  /*0540*/  LDG.E R22, desc[UR10][R4.64+-0xc] ;  /* 0xfffff40a04167981 */ /* 0x000ee8000c1e1900 */
[----:B------:R-:W4:Y:S04]  /*0550*/  LDG.E R18, desc[UR10][R4.64+-0x8] ;  /* 0xfffff80a04127981 */ /* 0x000f28000c1e1900 */
[----:B------:R-:W5:Y:S04]  /*0560*/  LDG.E R17, desc[UR10][R4.64+-0x4] ;  /* 0xfffffc0a04117981 */ /* 0x000f68000c1e1900 */
[----:B------:R-:W5:Y:S04]  /*0570*/  LDG.E R16, desc[UR10][R4.64] ;  /* 0x0000000a04107981 */ /* 0x000f68000c1e1900 */
[----:B------:R-:W5:Y:S04]  /*0580*/  LDG.E R15, desc[UR10][R4.64+0x4] ;  /* 0x0000040a040f7981 */ /* 0x000f68000c1e1900 */
[----:B------:R-:W5:Y:S04]  /*0590*/  LDG.E R14, desc[UR10][R4.64+0x8] ;  /* 0x0000080a040e7981 */ /* 0x000f68000c1e1900 */
[----:B------:R-:W5:Y:S01]  /*05a0*/  LDG.E R13, desc[UR10][R4.64+0xc] ;  /* 0x00000c0a040d7981 */ /* 0x000f62000c1e1900 */
[----:B0-----:R-:W-:-:S02]  /*05b0*/  IMAD R9, R9, -0x6f96ffff, RZ ;  /* 0x9069000109097824 */ /* 0x001fc400078e02ff */
[----:B------:R-:W-:Y:S02]  /*05c0*/  VIADD R12, R12, 0x8 ;  /* 0x000000080c0c7836 */ /* 0x000fe40000000000 */
[----:B------:R-:W-:-:S03]  /*05d0*/  VIADD R11, R11, 0x8 ;  /* 0x000000080b0b7836 */ /* 0x000fc60000000000 */
[----:B------:R-:W-:Y:S02]  /*05e0*/  ISETP.NE.AND P0, PT, R12, RZ, PT ;  /* 0x000000ff0c00720c */ /* 0x000fe40003f05270 */
[----:B--2---:R-:W-:Y:S02]  /*05f0*/  LOP3.LUT R20, R19, 0xffff, RZ, 0xc0, !PT ;  /* 0x0000ffff13147812 */ /* 0x004fe400078ec0ff */
[----:B------:R-:W-:-:S05]  /*0600*/  SHF.R.S32.HI R19, RZ, 0x10, R19 ;  /* 0x00000010ff137819 */ /* 0x000fca0000011413 */
[----:B------:R-:W-:Y:S01]  /*0610*/  IMAD R19, R20, 0x4650, R19 ;  /* 0x0000465014137824 */ /* 0x000fe200078e0213 */
[----:B------:R-:W-:Y:S02]  /*0620*/  LOP3.LUT R20, R9, 0xffff0000, RZ, 0xc0, !PT ;  /* 0xffff000009147812 */ /* 0x000fe400078ec0ff */
[----:B---3--:R-:W-:Y:S02]  /*0630*/  LOP3.LUT R9, R22, 0xffff, RZ, 0xc0, !PT ;  /* 0x0000ffff16097812 */ /* 0x008fe400078ec0ff */
[----:B------:R-:W-:Y:S01]  /*0640*/  SHF.R.S32.HI R22, RZ, 0x10, R22 ;  /* 0x00000010ff167819 */ /* 0x000fe20000011416 */
[----:B------:R-:W-:-:S04]  /*0650*/  IMAD.IADD R19, R19, 0x1, R20 ;  /* 0x0000000113137824 */ /* 0x000fc800078e0214 */
[----:B------:R-:W-:Y:S02]  /*0660*/  IMAD R19, R19, -0x6f96ffff, RZ ;  /* 0x9069000113137824 */ /* 0x000fe400078e02ff */
[----:B------:R-:W-:-:S03]  /*0670*/  IMAD R9, R9, 0x4650, R22 ;  /* 0x0000465009097824 */ /* 0x000fc600078e0216 */
[----:B------:R-:W-:Y:S02]  /*0680*/  LOP3.LUT R20, R19, 0xffff0000, RZ, 0xc0, !PT ;  /* 0xffff000013147812 */ /* 0x000fe400078ec0ff */
[----:B----4-:R-:W-:Y:S02]  /*0690*/  LOP3.LUT R19, R18, 0xffff, RZ, 0xc0, !PT ;  /* 0x0000ffff12137812 */ /* 0x010fe400078ec0ff */
[----:B------:R-:W-:Y:S01]  /*06a0*/  SHF.R.S32.HI R18, RZ, 0x10, R18 ;  /* 0x00000010ff127819 */ /* 0x000fe20000011412 */
[----:B------:R-:W-:-:S04]  /*06b0*/  IMAD.IADD R9, R9, 0x1, R20 ;  /* 0x0000000109097824 */ /* 0x000fc800078e0214 */
[----:B------:R-:W-:Y:S02]  /*06c0*/  IMAD R9, R9, -0x6f96ffff, RZ ;  /* 0x9069000109097824 */ /* 0x000fe400078e02ff */
[----:B------:R-:W-:-:S03]  /*06d0*/  IMAD R18, R19, 0x4650, R18 ;  /* 0x0000465013127824 */ /* 0x000fc600078e0212 */
[----:B------:R-:W-:-:S05]  /*06e0*/  LOP3.LUT R9, R9, 0xffff0000, RZ, 0xc0, !PT ;  /* 0xffff000009097812 */ /* 0x000fca00078ec0ff */
[----:B------:R-:W-:Y:S01]  /*06f0*/  IMAD.IADD R9, R18, 0x1, R9 ;  /* 0x0000000112097824 */ /* 0x000fe200078e0209 */
[----:B-----5:R-:W-:Y:S02]  /*0700*/  LOP3.LUT R18, R17, 0xffff, RZ, 0xc0, !PT ;  /* 0x0000ffff11127812 */ /* 0x020fe400078ec0ff */
[----:B------:R-:W-:Y:S01]  /*0710*/  SHF.R.S32.HI R17, RZ, 0x10, R17 ;  /* 0x00000010ff117819 */ /* 0x000fe20000011411 */
[----:B------:R-:W-:-:S04]  /*0720*/  IMAD R9, R9, -0x6f96ffff, RZ ;  /* 0x9069000109097824 */ /* 0x000fc800078e02ff */
[----:B------:R-:W-:Y:S01]  /*0730*/  IMAD R17, R18, 0x4650, R17 ;  /* 0x0000465012117824 */ /* 0x000fe200078e0211 */
[----:B------:R-:W-:Y:S02]  /*0740*/  LOP3.LUT R18, R9, 0xffff0000, RZ, 0xc0, !PT ;  /* 0xffff000009127812 */ /* 0x000fe400078ec0ff */
[----:B------:R-:W-:Y:S02]  /*0750*/  LOP3.LUT R9, R16, 0xffff, RZ, 0xc0, !PT ;  /* 0x0000ffff10097812 */ /* 0x000fe400078ec0ff */
[----:B------:R-:W-:Y:S01]  /*0760*/  SHF.R.S32.HI R16, RZ, 0x10, R16 ;  /* 0x00000010ff107819 */ /* 0x000fe20000011410 */
[----:B------:R-:W-:-:S04]  /*0770*/  IMAD.IADD R17, R17, 0x1, R18 ;  /* 0x0000000111117824 */ /* 0x000fc800078e0212 */
[----:B------:R-:W-:Y:S02]  /*0780*/  IMAD R17, R17, -0x6f96ffff, RZ ;  /* 0x9069000111117824 */ /* 0x000fe400078e02ff */
[----:B------:R-:W-:-:S03]  /*0790*/  IMAD R9, R9, 0x4650, R16 ;  /* 0x0000465009097824 */ /* 0x000fc600078e0210 */
[----:B------:R-:W-:-:S05]  /*07a0*/  LOP3.LUT R16, R17, 0xffff0000, RZ, 0xc0, !PT ;  /* 0xffff000011107812 */ /* 0x000fca00078ec0ff */
[----:B------:R-:W-:Y:S01]  /*07b0*/  IMAD.IADD R9, R9, 0x1, R16 ;  /* 0x0000000109097824 */ /* 0x000fe200078e0210 */
[----:B------:R-:W-:Y:S02]  /*07c0*/  LOP3.LUT R16, R15, 0xffff, RZ, 0xc0, !PT ;  /* 0x0000ffff0f107812 */ /* 0x000fe400078ec0ff */
        /* <DEDUP_REMOVED lines=9> */
[----:B------:R-:W-:-:S04]  /*0860*/  LOP3.LUT R14, R15, 0xffff0000, RZ, 0xc0, !PT ;  /* 0xffff00000f0e7812 */ /* 0x000fc800078ec0ff */
[----:B------:R-:W-:Y:S02]  /*0870*/  IADD3 R9, PT, PT, R9, R14, RZ ;  /* 0x0000000e09097210 */ /* 0x000fe40007ffe0ff */
[----:B------:R-:W-:Y:S02]  /*0880*/  LOP3.LUT R14, R13, 0xffff, RZ, 0xc0, !PT ;  /* 0x0000ffff0d0e7812 */ /* 0x000fe400078ec0ff */
[----:B------:R-:W-:Y:S01]  /*0890*/  SHF.R.S32.HI R13, RZ, 0x10, R13 ;  /* 0x00000010ff0d7819 */ /* 0x000fe2000001140d */
[----:B------:R-:W-:-:S04]  /*08a0*/  IMAD R9, R9, -0x6f96ffff, RZ ;  /* 0x9069000109097824 */ /* 0x000fc800078e02ff */
[----:B------:R-:W-:Y:S01]  /*08b0*/  IMAD R13, R14, 0x4650, R13 ;  /* 0x000046500e0d7824 */ /* 0x000fe200078e020d */
[----:B------:R-:W-:Y:S02]  /*08c0*/  IADD3 R14, P1, PT, R4, 0x20, RZ ;  /* 0x00000020040e7810 */ /* 0x000fe40007f3e0ff */
[----:B------:R-:W-:-:S03]  /*08d0*/  LOP3.LUT R4, R9, 0xffff0000, RZ, 0xc0, !PT ;  /* 0xffff000009047812 */ /* 0x000fc600078ec0ff */
[----:B------:R-:W-:Y:S02]  /*08e0*/  IMAD.X R5, RZ, RZ, R5, P1 ;  /* 0x000000ffff057224 */ /* 0x000fe400008e0605 */
[----:B------:R-:W-:Y:S01]  /*08f0*/  IMAD.IADD R9, R13, 0x1, R4 ;  /* 0x000000010d097824 */ /* 0x000fe200078e0204 */
[----:B------:R-:W-:Y:S06]  /*0900*/  @P0 BRA `(.L_x_8) ;  /* 0xfffffffc00040947 */ /* 0x000fec000383ffff */
[----:B------:R-:W-:Y:S05]  /*0910*/  BSYNC.RECONVERGENT B2 ;  /* 0x0000000000027941 */ /* 0x000fea0003800200 */
.L_x_7:
[----:B------:R-:W-:-:S07]  /*0920*/  VIADD R5, R11, 0x1 ;  /* 0x000000010b057836 */ /* 0x000fce0000000000 */
.L_x_6:
[----:B------:R-:W-:Y:S05]  /*0930*/  BSYNC.RECONVERGENT B1 ;  /* 0x0000000000017941 */ /* 0x000fea0003800200 */
.L_x_5:
[----:B------:R-:W-:Y:S01]  /*0940*/  ISETP.NE.AND P0, PT, R21, RZ, PT ;  /* 0x000000ff1500720c */ /* 0x000fe20003f05270 */
[----:B------:R-:W-:-:S12]  /*0950*/  BSSY.RECONVERGENT B1, `(.L_x_9) ;  /* 0x0000042000017945 */ /* 0x000fd80003800200 */
[----:B------:R-:W-:Y:S05]  /*0960*/  @!P0 BRA `(.L_x_10) ;  /* 0x0000000400008947 */ /* 0x000fea0003800000 */
[----:B------:R-:W-:Y:S01]  /*0970*/  ISETP.GE.U32.AND P0, PT, R21, 0x4, PT ;  /* 0x000000041500780c */ /* 0x000fe20003f06070 */
[----:B------:R-:W-:Y:S01]  /*0980*/  BSSY.RECONVERGENT B2, `(.L_x_11) ;  /* 0x0000022000027945 */ /* 0x000fe20003800200 */
[----:B------:R-:W-:-:S04]  /*0990*/  LOP3.LUT R17, R10, 0x3, RZ, 0xc0, !PT ;  /* 0x000000030a117812 */ /* 0x000fc800078ec0ff */
[----:B------:R-:W-:-:S07]  /*09a0*/  ISETP.NE.AND P1, PT, R17, RZ, PT ;  /* 0x000000ff1100720c */ /* 0x000fce0003f25270 */
[----:B------:R-:W-:Y:S06]  /*09b0*/  @!P0 BRA `(.L_x_12) ;  /* 0x0000000000788947 */ /* 0x000fec0003800000 */
[----:B------:R-:W-:-:S05]  /*09c0*/  IMAD.WIDE.U32 R12, R5, 0x4, R6 ;  /* 0x00000004050c7825 */ /* 0x000fca00078e0006 */
[----:B------:R-:W2:Y:S04]  /*09d0*/  LDG.E R11, desc[UR10][R12.64] ;  /* 0x0000000a0c0b7981 */ /* 0x000ea8000c1e1900 */
[----:B------:R-:W3:Y:S04]  /*09e0*/  LDG.E R15, desc[UR10][R12.64+0x4] ;  /* 0x0000040a0c0f7981 */ /* 0x000ee8000c1e1900 */
[----:B------:R-:W4:Y:S04]  /*09f0*/  LDG.E R16, desc[UR10][R12.64+0x8] ;  /* 0x0000080a0c107981 */ /* 0x000f28000c1e1900 */
[----:B------:R1:W5:Y:S01]  /*0a00*/  LDG.E R4, desc[UR10][R12.64+0xc] ;  /* 0x00000c0a0c047981 */ /* 0x000362000c1e1900 */
[----:B0-----:R-:W-:-:S02]  /*0a10*/  IMAD R9, R9, -0x6f96ffff, RZ ;  /* 0x9069000109097824 */ /* 0x001fc400078e02ff */
[----:B------:R-:W-:Y:S01]  /*0a20*/  VIADD R5, R5, 0x4 ;  /* 0x0000000405057836 */ /* 0x000fe20000000000 */
[----:B--2---:R-:W-:Y:S02]  /*0a30*/  LOP3.LUT R14, R11, 0xffff, RZ, 0xc0, !PT ;  /* 0x0000ffff0b0e7812 */ /* 0x004fe400078ec0ff */
[----:B------:R-:W-:-:S05]  /*0a40*/  SHF.R.S32.HI R11, RZ, 0x10, R11 ;  /* 0x00000010ff0b7819 */ /* 0x000fca000001140b */
[----:B------:R-:W-:Y:S01]  /*0a50*/  IMAD R11, R14, 0x4650, R11 ;  /* 0x000046500e0b7824 */ /* 0x000fe200078e020b */
[----:B------:R-:W-:Y:S02]  /*0a60*/  LOP3.LUT R14, R9, 0xffff0000, RZ, 0xc0, !PT ;  /* 0xffff0000090e7812 */ /* 0x000fe400078ec0ff */
[----:B---3--:R-:W-:-:S03]  /*0a70*/  LOP3.LUT R9, R15, 0xffff, RZ, 0xc0, !PT ;  /* 0x0000ffff0f097812 */ /* 0x008fc600078ec0ff */
[----:B------:R-:W-:Y:S01]  /*0a80*/  IMAD.IADD R11, R11, 0x1, R14 ;  /* 0x000000010b0b7824 */ /* 0x000fe200078e020e */
[----:B------:R-:W-:-:S03]  /*0a90*/  SHF.R.S32.HI R14, RZ, 0x10, R15 ;  /* 0x00000010ff0e7819 */ /* 0x000fc6000001140f */
[----:B------:R-:W-:Y:S02]  /*0aa0*/  IMAD R11, R11, -0x6f96ffff, RZ ;  /* 0x906900010b0b7824 */ /* 0x000fe400078e02ff */
[----:B------:R-:W-:-:S03]  /*0ab0*/  IMAD R9, R9, 0x4650, R14 ;  /* 0x0000465009097824 */ /* 0x000fc600078e020e */
[----:B-1----:R-:W-:Y:S02]  /*0ac0*/  LOP3.LUT R12, R11, 0xffff0000, RZ, 0xc0, !PT ;  /* 0xffff00000b0c7812 */ /* 0x002fe400078ec0ff */
[----:B----4-:R-:W-:Y:S02]  /*0ad0*/  LOP3.LUT R11, R16, 0xffff, RZ, 0xc0, !PT ;  /* 0x0000ffff100b7812 */ /* 0x010fe400078ec0ff */
[----:B------:R-:W-:Y:S01]  /*0ae0*/  SHF.R.S32.HI R16, RZ, 0x10, R16 ;  /* 0x00000010ff107819 */ /* 0x000fe20000011410 */
[----:B------:R-:W-:-:S04]  /*0af0*/  IMAD.IADD R9, R9, 0x1, R12 ;  /* 0x0000000109097824 */ /* 0x000fc800078e020c */
[----:B------:R-:W-:Y:S02]  /*0b00*/  IMAD R9, R9, -0x6f96ffff, RZ ;  /* 0x9069000109097824 */ /* 0x000fe400078e02ff */
[----:B------:R-:W-:-:S03]  /*0b10*/  IMAD R11, R11, 0x4650, R16 ;  /* 0x000046500b0b7824 */ /* 0x000fc600078e0210 */
[----:B------:R-:W-:Y:S02]  /*0b20*/  LOP3.LUT R12, R9, 0xffff0000, RZ, 0xc0, !PT ;  /* 0xffff0000090c7812 */ /* 0x000fe400078ec0ff */
[----:B-----5:R-:W-:Y:S02]  /*0b30*/  LOP3.LUT R9, R4, 0xffff, RZ, 0xc0, !PT ;  /* 0x0000ffff04097812 */ /* 0x020fe400078ec0ff */
[----:B------:R-:W-:Y:S01]  /*0b40*/  SHF.R.S32.HI R4, RZ, 0x10, R4 ;  /* 0x00000010ff047819 */ /* 0x000fe20000011404 */
[----:B------:R-:W-:-:S04]  /*0b50*/  IMAD.IADD R11, R11, 0x1, R12 ;  /* 0x000000010b0b7824 */ /* 0x000fc800078e020c */
[----:B------:R-:W-:Y:S02]  /*0b60*/  IMAD R11, R11, -0x6f96ffff, RZ ;  /* 0x906900010b0b7824 */ /* 0x000fe400078e02ff */
[----:B------:R-:W-:-:S03]  /*0b70*/  IMAD R9, R9, 0x4650, R4 ;  /* 0x0000465009097824 */ /* 0x000fc600078e0204 */
[----:B------:R-:W-:-:S05]  /*0b80*/  LOP3.LUT R4, R11, 0xffff0000, RZ, 0xc0, !PT ;  /* 0xffff00000b047812 */ /* 0x000fca00078ec0ff */
[----:B------:R-:W-:-:S07]  /*0b90*/  IMAD.IADD R9, R9, 0x1, R4 ;  /* 0x0000000109097824 */ /* 0x000fce00078e0204 */
.L_x_12:
[----:B------:R-:W-:Y:S05]  /*0ba0*/  BSYNC.RECONVERGENT B2 ;  /* 0x0000000000027941 */ /* 0x000fea0003800200 */
.L_x_11:
[----:B------:R-:W-:Y:S05]  /*0bb0*/  @!P1 BRA `(.L_x_10) ;  /* 0x00000000006c9947 */ /* 0x000fea0003800000 */
[----:B------:R-:W-:Y:S02]  /*0bc0*/  ISETP.NE.AND P0, PT, R17, 0x1, PT ;  /* 0x000000011100780c */ /* 0x000fe40003f05270 */
[----:B------:R-:W-:-:S11]  /*0bd0*/  LOP3.LUT R10, R10, 0x1, RZ, 0xc0, !PT ;  /* 0x000000010a0a7812 */ /* 0x000fd600078ec0ff */
[----:B------:R-:W-:-:S05]  /*0be0*/  @P0 IMAD.WIDE.U32 R12, R5, 0x4, R6 ;  /* 0x00000004050c0825 */ /* 0x000fca00078e0006 */
[----:B------:R-:W2:Y:S01]  /*0bf0*/  @P0 LDG.E R4, desc[UR10][R12.64] ;  /* 0x0000000a0c040981 */ /* 0x000ea2000c1e1900 */
[----:B------:R-:W-:Y:S01]  /*0c00*/  ISETP.NE.U32.AND P1, PT, R10, 0x1, PT ;  /* 0x000000010a00780c */ /* 0x000fe20003f25070 */
[----:B------:R-:W-:Y:S02]  /*0c10*/  @P0 VIADD R5, R5, 0x2 ;  /* 0x0000000205050836 */ /* 0x000fe40000000000 */
[----:B------:R-:W3:Y:S10]  /*0c20*/  @P0 LDG.E R11, desc[UR10][R12.64+0x4] ;  /* 0x0000040a0c0b0981 */ /* 0x000ef4000c1e1900 */
[----:B------:R-:W-:-:S06]  /*0c30*/  @!P1 IMAD.WIDE.U32 R6, R5, 0x4, R6 ;  /* 0x0000000405069825 */ /* 0x000fcc00078e0006 */
[----:B------:R-:W4:Y:S01]  /*0c40*/  @!P1 LDG.E R6, desc[UR10][R6.64] ;  /* 0x0000000a06069981 */ /* 0x000f22000c1e1900 */
[----:B------:R-:W-:Y:S01]  /*0c50*/  @P0 IMAD R10, R9, -0x6f96ffff, RZ ;  /* 0x90690001090a0824 */ /* 0x000fe200078e02ff */
[----:B--2---:R-:W-:Y:S02]  /*0c60*/  @P0 LOP3.LUT R5, R4, 0xffff, RZ, 0xc0, !PT ;  /* 0x0000ffff04050812 */ /* 0x004fe400078ec0ff */
[----:B------:R-:W-:-:S05]  /*0c70*/  @P0 SHF.R.S32.HI R4, RZ, 0x10, R4 ;  /* 0x00000010ff040819 */ /* 0x000fca0000011404 */
[----:B------:R-:W-:Y:S01]  /*0c80*/  @P0 IMAD R4, R5, 0x4650, R4 ;  /* 0x0000465005040824 */ /* 0x000fe200078e0204 */
[----:B------:R-:W-:Y:S02]  /*0c90*/  @P0 LOP3.LUT R5, R10, 0xffff0000, RZ, 0xc0, !PT ;  /* 0xffff00000a050812 */ /* 0x000fe400078ec0ff */
[----:B---3--:R-:W-:-:S03]  /*0ca0*/  @P0 SHF.R.S32.HI R10, RZ, 0x10, R11 ;  /* 0x00000010ff0a0819 */ /* 0x008fc6000001140b */
[----:B------:R-:W-:Y:S01]  /*0cb0*/  @P0 IMAD.IADD R4, R4, 0x1, R5 ;  /* 0x0000000104040824 */ /* 0x000fe200078e0205 */
[----:B------:R-:W-:-:S03]  /*0cc0*/  @P0 LOP3.LUT R5, R11, 0xffff, RZ, 0xc0, !PT ;  /* 0x0000ffff0b050812 */ /* 0x000fc600078ec0ff */
[----:B------:R-:W-:Y:S02]  /*0cd0*/  @P0 IMAD R4, R4, -0x6f96ffff, RZ ;  /* 0x9069000104040824 */ /* 0x000fe400078e02ff */
[----:B------:R-:W-:-:S03]  /*0ce0*/  @P0 IMAD R5, R5, 0x4650, R10 ;  /* 0x0000465005050824 */ /* 0x000fc600078e020a */
[----:B------:R-:W-:-:S05]  /*0cf0*/  @P0 LOP3.LUT R4, R4, 0xffff0000, RZ, 0xc0, !PT ;  /* 0xffff000004040812 */ /* 0x000fca00078ec0ff */
[----:B0-----:R-:W-:Y:S01]  /*0d00*/  @P0 IMAD.IADD R9, R5, 0x1, R4 ;  /* 0x0000000105090824 */ /* 0x001fe200078e0204 */
[----:B----4-:R-:W-:Y:S02]  /*0d10*/  @!P1 LOP3.LUT R4, R6, 0xffff, RZ, 0xc0, !PT ;  /* 0x0000ffff06049812 */ /* 0x010fe400078ec0ff */
[----:B------:R-:W-:Y:S01]  /*0d20*/  @!P1 SHF.R.S32.HI R5, RZ, 0x10, R6 ;  /* 0x00000010ff059819 */ /* 0x000fe20000011406 */
[----:B------:R-:W-:-:S04]  /*0d30*/  @!P1 IMAD R6, R9, -0x6f96ffff, RZ ;  /* 0x9069000109069824 */ /* 0x000fc800078e02ff */
[----:B------:R-:W-:Y:S01]  /*0d40*/  @!P1 IMAD R4, R4, 0x4650, R5 ;  /* 0x0000465004049824 */ /* 0x000fe200078e0205 */
[----:B------:R-:W-:-:S05]  /*0d50*/  @!P1 LOP3.LUT R5, R6, 0xffff0000, RZ, 0xc0, !PT ;  /* 0xffff000006059812 */ /* 0x000fca00078ec0ff */
[----:B------:R-:W-:-:S07]  /*0d60*/  @!P1 IMAD.IADD R9, R5, 0x1, R4 ;  /* 0x0000000105099824 */ /* 0x000fce00078e0204 */
.L_x_10:
[----:B------:R-:W-:Y:S05]  /*0d70*/  BSYNC.RECONVERGENT B1 ;  /* 0x0000000000017941 */ /* 0x000fea0003800200 */
.L_x_9:
[----:B------:R1:W-:Y:S02]  /*0d80*/  STS [R8], R9 ;  /* 0x0000000908007388 */ /* 0x0003e40000000800 */
.L_x_4:
[----:B------:R-:W-:Y:S05]  /*0d90*/  BSYNC.RECONVERGENT B0 ;  /* 0x0000000000007941 */ /* 0x000fea0003800200 */
.L_x_3:
[----:B------:R-:W-:Y:S01]  /*0da0*/  BAR.SYNC.DEFER_BLOCKING 0x0 ;  /* 0x0000000000007b1d */ /* 0x000fe20000010000 */
[----:B------:R-:W-:-:S05]  /*0db0*/  ISETP.NE.AND P0, PT, R3, RZ, PT ;  /* 0x000000ff0300720c */ /* 0x000fca0003f05270 */
[----:B------:R-:W-:Y:S08]  /*0dc0*/  BSSY.RECONVERGENT B0, `(.L_x_13) ;  /* 0x000004f000007945 */ /* 0x000ff00003800200 */
[----:B------:R-:W-:Y:S05]  /*0dd0*/  @P0 BRA `(.L_x_14) ;  /* 0x0000000400340947 */ /* 0x000fea0003800000 */
[----:B------:R-:W2:Y:S01]  /*0de0*/  LDS R3, [UR5] ;  /* 0x00000005ff037984 */ /* 0x000ea20008000800 */
[----:B------:R-:W-:-:S09]  /*0df0*/  UISETP.GE.U32.AND UP0, UPT, UR12, 0x2, UPT ;  /* 0x000000020c00788c */ /* 0x000fd2000bf06070 */
[----:B------:R-:W-:Y:S05]  /*0e00*/  BRA.U !UP0, `(.L_x_15) ;  /* 0x00000005081c7547 */ /* 0x000fea000b800000 */
[----:B------:R-:W-:Y:S02]  /*0e10*/  UIADD3 UR4, UPT, UPT, UR12, -0x2, URZ ;  /* 0xfffffffe0c047890 */ /* 0x000fe4000fffe0ff */
[----:B------:R-:W-:Y:S02]  /*0e20*/  UIADD3 UR6, UPT, UPT, UR12, -0x1, URZ ;  /* 0xffffffff0c067890 */ /* 0x000fe4000fffe0ff */
[----:B------:R-:W-:Y:S02]  /*0e30*/  UISETP.GE.U32.AND UP0, UPT, UR4, 0xf, UPT ;  /* 0x0000000f0400788c */ /* 0x000fe4000bf06070 */
[----:B------:R-:W-:Y:S01]  /*0e40*/  ULOP3.LUT UR8, UR6, 0xf, URZ, 0xc0, !UPT ;  /* 0x0000000f06087892 */ /* 0x000fe2000f8ec0ff */
[----:B------:R-:W-:-:S06]  /*0e50*/  UMOV UR4, 0x1 ;  /* 0x0000000100047882 */ /* 0x000fcc0000000000 */
[----:B------:R-:W-:Y:S05]  /*0e60*/  BRA.U !UP0, `(.L_x_16) ;  /* 0x00000001085c7547 */ /* 0x000fea000b800000 */
[----:B------:R-:W-:Y:S02]  /*0e70*/  ULOP3.LUT UR4, UR6, 0xfffffff0, URZ, 0xc0, !UPT ;  /* 0xfffffff006047892 */ /* 0x000fe4000f8ec0ff */
[----:B------:R-:W-:Y:S02]  /*0e80*/  UIADD3 UR9, UPT, UPT, UR5, 0x20, URZ ;  /* 0x0000002005097890 */ /* 0x000fe4000fffe0ff */
[----:B------:R-:W-:-:S03]  /*0e90*/  UIADD3 UR7, UPT, UPT, -UR4, URZ, URZ ;  /* 0x000000ff04077290 */ /* 0x000fc6000fffe1ff */
[----:B------:R-:W-:-:S09]  /*0ea0*/  UMOV UR4, URZ ;  /* 0x000000ff00047c82 */ /* 0x000fd20008000000 */
.L_x_17:
[----:B------:R-:W2:Y:S01]  /*0eb0*/  LDS.128 R4, [UR9+-0x20] ;  /* 0xffffe009ff047984 */ /* 0x000ea20008000c00 */
[----:B------:R-:W-:Y:S02]  /*0ec0*/  UIADD3 UR7, UPT, UPT, UR7, 0x10, URZ ;  /* 0x0000001007077890 */ /* 0x000fe4000fffe0ff */
[----:B------:R-:W-:Y:S01]  /*0ed0*/  UIADD3 UR4, UPT, UPT, UR4, 0x10, URZ ;  /* 0x0000001004047890 */ /* 0x000fe2000fffe0ff */
[----:B01----:R-:W0:Y:S01]  /*0ee0*/  LDS.128 R8, [UR9+-0x10] ;  /* 0xfffff009ff087984 */ /* 0x003e220008000c00 */
[----:B------:R-:W-:-:S03]  /*0ef0*/  UISETP.NE.AND UP0, UPT, UR7, URZ, UPT ;  /* 0x000000ff0700728c */ /* 0x000fc6000bf05270 */
[----:B------:R-:W1:Y:S04]  /*0f00*/  LDS.128 R12, [UR9] ;  /* 0x00000009ff0c7984 */ /* 0x000e680008000c00 */
[----:B------:R-:W3:Y:S04]  /*0f10*/  LDS.128 R16, [UR9+0x10] ;  /* 0x00001009ff107984 */ /* 0x000ee80008000c00 */
[----:B------:R-:W4:Y:S01]  /*0f20*/  LDS R20, [UR9+0x20] ;  /* 0x00002009ff147984 */ /* 0x000f220008000800 */
[----:B------:R-:W-:Y:S01]  /*0f30*/  UIADD3 UR9, UPT, UPT, UR9, 0x40, URZ ;  /* 0x0000004009097890 */ /* 0x000fe2000fffe0ff */
[----:B--2---:R-:W-:-:S04]  /*0f40*/  VIMNMX3 R5, R5, R3, R6, !PT ;  /* 0x000000030505720f */ /* 0x004fc80007800106 */
[----:B0-----:R-:W-:-:S04]  /*0f50*/  VIMNMX3 R5, R7, R5, R8, !PT ;  /* 0x000000050705720f */ /* 0x001fc80007800108 */
[----:B------:R-:W-:-:S04]  /*0f60*/  VIMNMX3 R5, R9, R5, R10, !PT ;  /* 0x000000050905720f */ /* 0x000fc8000780010a */
[----:B-1----:R-:W-:-:S04]  /*0f70*/  VIMNMX3 R5, R11, R5, R12, !PT ;  /* 0x000000050b05720f */ /* 0x002fc8000780010c */
[----:B------:R-:W-:-:S04]  /*0f80*/  VIMNMX3 R5, R13, R5, R14, !PT ;  /* 0x000000050d05720f */ /* 0x000fc8000780010e */
[----:B---3--:R-:W-:-:S04]  /*0f90*/  VIMNMX3 R5, R15, R5, R16, !PT ;  /* 0x000000050f05720f */ /* 0x008fc80007800110 */
[----:B------:R-:W-:-:S04]  /*0fa0*/  VIMNMX3 R18, R17, R5, R18, !PT ;  /* 0x000000051112720f */ /* 0x000fc80007800112 */
[----:B----4-:R-:W-:Y:S01]  /*0fb0*/  VIMNMX3 R3, R19, R18, R20, !PT ;  /* 0x000000121303720f */ /* 0x010fe20007800114 */
[----:B------:R-:W-:Y:S06]  /*0fc0*/  BRA.U UP0, `(.L_x_17) ;  /* 0xfffffffd00b87547 */ /* 0x000fec000b83ffff */
[----:B------:R-:W-:-:S12]  /*0fd0*/  UIADD3 UR4, UPT, UPT, UR4, 0x1, URZ ;  /* 0x0000000104047890 */ /* 0x000fd8000fffe0ff */
.L_x_16:
[----:B------:R-:W-:-:S09]  /*0fe0*/  UISETP.NE.AND UP0, UPT, UR8, URZ, UPT ;  /* 0x000000ff0800728c */ /* 0x000fd2000bf05270 */
[----:B------:R-:W-:Y:S05]  /*0ff0*/  BRA.U !UP0, `(.L_x_15) ;  /* 0x0000000108a07547 */ /* 0x000fea000b800000 */
[----:B------:R-:W-:Y:S02]  /*1000*/  UISETP.GE.U32.AND UP0, UPT, UR8, 0x8, UPT ;  /* 0x000000080800788c */ /* 0x000fe4000bf06070 */
[----:B------:R-:W-:-:S04]  /*1010*/  ULOP3.LUT UR7, UR6, 0x7, URZ, 0xc0, !UPT ;  /* 0x0000000706077892 */ /* 0x000fc8000f8ec0ff */
[----:B------:R-:W-:-:S03]  /*1020*/  UISETP.NE.AND UP1, UPT, UR7, URZ, UPT ;  /* 0x000000ff0700728c */ /* 0x000fc6000bf25270 */
[----:B------:R-:W-:Y:S08]  /*1030*/  BRA.U !UP0, `(.L_x_18) ;  /* 0x0000000108387547 */ /* 0x000ff0000b800000 */
[----:B------:R-:W-:Y:S02]  /*1040*/  ULEA UR8, UR4, UR5, 0x2 ;  /* 0x0000000504087291 */ /* 0x000fe4000f8e10ff */
[----:B------:R-:W-:-:S07]  /*1050*/  UIADD3 UR4, UPT, UPT, UR4, 0x8, URZ ;  /* 0x0000000804047890 */ /* 0x000fce000fffe0ff */
[----:B------:R-:W-:Y:S04]  /*1060*/  LDS R4, [UR8] ;  /* 0x00000008ff047984 */ /* 0x000fe80008000800 */
[----:B------:R-:W2:Y:S04]  /*1070*/  LDS R5, [UR8+0x4] ;  /* 0x00000408ff057984 */ /* 0x000ea80008000800 */
[----:B------:R-:W-:Y:S04]  /*1080*/  LDS R7, [UR8+0x8] ;  /* 0x00000808ff077984 */ /* 0x000fe80008000800 */
[----:B------:R-:W3:Y:S04]  /*1090*/  LDS R6, [UR8+0xc] ;  /* 0x00000c08ff067984 */ /* 0x000ee80008000800 */
[----:B01----:R-:W-:Y:S04]  /*10a0*/  LDS R9, [UR8+0x10] ;  /* 0x00001008ff097984 */ /* 0x003fe80008000800 */
[----:B------:R-:W0:Y:S04]  /*10b0*/  LDS R8, [UR8+0x14] ;  /* 0x00001408ff087984 */ /* 0x000e280008000800 */
[----:B------:R-:W-:Y:S04]  /*10c0*/  LDS R11, [UR8+0x18] ;  /* 0x00001808ff0b7984 */ /* 0x000fe80008000800 */
[----:B------:R-:W1:Y:S01]  /*10d0*/  LDS R10, [UR8+0x1c] ;  /* 0x00001c08ff0a7984 */ /* 0x000e620008000800 */
[----:B--2---:R-:W-:-:S04]  /*10e0*/  VIMNMX3 R4, R4, R3, R5, !PT ;  /* 0x000000030404720f */ /* 0x004fc80007800105 */
[----:B---3--:R-:W-:-:S04]  /*10f0*/  VIMNMX3 R4, R7, R4, R6, !PT ;  /* 0x000000040704720f */ /* 0x008fc80007800106 */
[----:B0-----:R-:W-:-:S04]  /*1100*/  VIMNMX3 R4, R9, R4, R8, !PT ;  /* 0x000000040904720f */ /* 0x001fc80007800108 */
[----:B-1----:R-:W-:-:S07]  /*1110*/  VIMNMX3 R3, R11, R4, R10, !PT ;  /* 0x000000040b03720f */ /* 0x002fce000780010a */
.L_x_18:
        /* <DEDUP_REMOVED lines=10> */
[----:B------:R-:W3:Y:S01]  /*11c0*/  LDS R7, [UR7+0xc] ;  /* 0x00000c07ff077984 */ /* 0x000ee20008000800 */
[----:B--2---:R-:W-:-:S04]  /*11d0*/  VIMNMX3 R3, R4, R3, R5, !PT ;  /* 0x000000030403720f */ /* 0x004fc80007800105 */
[----:B---3--:R-:W-:-:S07]  /*11e0*/  VIMNMX3 R3, R6, R3, R7, !PT ;  /* 0x000000030603720f */ /* 0x008fce0007800107 */
.L_x_19:
[----:B------:R-:W-:Y:S05]  /*11f0*/  BRA.U !UP1, `(.L_x_15) ;  /* 0x0000000109207547 */ /* 0x000fea000b800000 */
[----:B------:R-:W-:Y:S02]  /*1200*/  ULEA UR4, UR4, UR5, 0x2 ;  /* 0x0000000504047291 */ /* 0x000fe4000f8e10ff */
[----:B------:R-:W-:-:S12]  /*1210*/  UIADD3 UR6, UPT, UPT, -UR6, URZ, URZ ;  /* 0x000000ff06067290 */ /* 0x000fd8000fffe1ff */
.L_x_20:
[----:B------:R-:W2:Y:S01]  /*1220*/  LDS R4, [UR4] ;  /* 0x00000004ff047984 */ /* 0x000ea20008000800 */
[----:B------:R-:W-:Y:S02]  /*1230*/  UIADD3 UR6, UPT, UPT, UR6, 0x1, URZ ;  /* 0x0000000106067890 */ /* 0x000fe4000fffe0ff */
[----:B------:R-:W-:Y:S02]  /*1240*/  UIADD3 UR4, UPT, UPT, UR4, 0x4, URZ ;  /* 0x0000000404047890 */ /* 0x000fe4000fffe0ff */
[----:B------:R-:W-:Y:S01]  /*1250*/  UISETP.NE.AND UP0, UPT, UR6, URZ, UPT ;  /* 0x000000ff0600728c */ /* 0x000fe2000bf05270 */
[----:B--2---:R-:W-:-:S08]  /*1260*/  VIMNMX R3, PT, PT, R4, R3, !PT ;  /* 0x0000000304037248 */ /* 0x004fd00007fe0100 */
[----:B------:R-:W-:Y:S05]  /*1270*/  BRA.U UP0, `(.L_x_20) ;  /* 0xfffffffd00e87547 */ /* 0x000fea000b83ffff */
.L_x_15:
[----:B------:R-:W3:Y:S02]  /*1280*/  LDC.64 R4, c[0x0][0x390] ;  /* 0x0000e400ff047b82 */ /* 0x000ee40000000a00 */
[----:B---3--:R-:W-:-:S05]  /*1290*/  IMAD.WIDE.U32 R4, R0, 0x4, R4 ;  /* 0x0000000400047825 */ /* 0x008fca00078e0004 */
[----:B--2---:R2:W-:Y:S02]  /*12a0*/  STG.E desc[UR10][R4.64], R3 ;  /* 0x0000000304007986 */ /* 0x0045e4000c10190a */
.L_x_14:
[----:B------:R-:W-:Y:S05]  /*12b0*/  BSYNC.RECONVERGENT B0 ;  /* 0x0000000000007941 */ /* 0x000fea0003800200 */
.L_x_13:
[----:B------:R-:W-:Y:S01]  /*12c0*/  BAR.SYNC.DEFER_BLOCKING 0x0 ;  /* 0x0000000000007b1d */ /* 0x000fe20000010000 */
[----:B------:R-:W-:-:S13]  /*12d0*/  ISETP.NE.AND P0, PT, R2, RZ, PT ;  /* 0x000000ff0200720c */ /* 0x000fda0003f05270 */
[----:B------:R-:W-:Y:S05]  /*12e0*/  @P0 EXIT ;  /* 0x000000000000094d */ /* 0x000fea0003800000 */
[----:B--2---:R-:W2:Y:S02]  /*12f0*/  LDC.64 R2, c[0x0][0x390] ;  /* 0x0000e400ff027b82 */ /* 0x004ea40000000a00 */
[----:B--2---:R2:W5:Y:S01]  /*1300*/  LDG.E R0, desc[UR10][R2.64] ;  /* 0x0000000a02007981 */ /* 0x004562000c1e1900 */
[----:B------:R-:W-:-:S09]  /*1310*/  UISETP.GE.U32.AND UP0, UPT, UR13, 0x2, UPT ;  /* 0x000000020d00788c */ /* 0x000fd2000bf06070 */
[----:B--2---:R-:W-:Y:S05]  /*1320*/  BRA.U !UP0, `(.L_x_21) ;  /* 0x0000000508787547 */ /* 0x004fea000b800000 */
[----:B------:R-:W-:Y:S01]  /*1330*/  UIADD3 UR5, UPT, UPT, UR13, -0x2, URZ ;  /* 0xfffffffe0d057890 */ /* 0x000fe2000fffe0ff */
[----:B------:R-:W-:Y:S01]  /*1340*/  HFMA2 R5, -RZ, RZ, 0, 5.9604644775390625e-08 ;  /* 0x00000001ff057431 */ /* 0x000fe200000001ff */
[----:B------:R-:W-:Y:S02]  /*1350*/  UIADD3 UR4, UPT, UPT, UR13, -0x1, URZ ;  /* 0xffffffff0d047890 */ /* 0x000fe4000fffe0ff */
[----:B------:R-:W-:Y:S02]  /*1360*/  UISETP.GE.U32.AND UP0, UPT, UR5, 0xf, UPT ;  /* 0x0000000f0500788c */ /* 0x000fe4000bf06070 */
[----:B------:R-:W-:-:S07]  /*1370*/  ULOP3.LUT UR8, UR4, 0xf, URZ, 0xc0, !UPT ;  /* 0x0000000f04087892 */ /* 0x000fce000f8ec0ff */
[----:B------:R-:W-:Y:S05]  /*1380*/  BRA.U !UP0, `(.L_x_22) ;  /* 0x0000000108a07547 */ /* 0x000fea000b800000 */
[----:B------:R-:W2:Y:S01]  /*1390*/  LDCU.64 UR6, c[0x0][0x390] ;  /* 0x00007200ff0677ac */ /* 0x000ea20008000a00 */
[----:B------:R-:W-:Y:S01]  /*13a0*/  IMAD.MOV.U32 R5, RZ, RZ, RZ ;  /* 0x000000ffff057224 */ /* 0x000fe200078e00ff */
[----:B------:R-:W-:-:S04]  /*13b0*/  ULOP3.LUT UR5, UR4, 0xfffffff0, URZ, 0xc0, !UPT ;  /* 0xfffffff004057892 */ /* 0x000fc8000f8ec0ff */
[----:B------:R-:W-:Y:S02]  /*13c0*/  UIADD3 UR5, UPT, UPT, -UR5, URZ, URZ ;  /* 0x000000ff05057290 */ /* 0x000fe4000fffe1ff */
[----:B--2---:R-:W-:-:S04]  /*13d0*/  UIADD3 UR6, UP0, UPT, UR6, 0x20, URZ ;  /* 0x0000002006067890 */ /* 0x004fc8000ff1e0ff */
[----:B------:R-:W-:Y:S02]  /*13e0*/  UIADD3.X UR7, UPT, UPT, URZ, UR7, URZ, UP0, !UPT ;  /* 0x00000007ff077290 */ /* 0x000fe400087fe4ff */
[----:B------:R-:W-:-:S04]  /*13f0*/  IMAD.U32 R6, RZ, RZ, UR6 ;  /* 0x00000006ff067e24 */ /* 0x000fc8000f8e00ff */
[----:B------:R-:W-:-:S07]  /*1400*/  IMAD.U32 R3, RZ, RZ, UR7 ;  /* 0x00000007ff037e24 */ /* 0x000fce000f8e00ff */
.L_x_23:
[----:B------:R-:W-:-:S05]  /*1410*/  IMAD.MOV.U32 R2, RZ, RZ, R6 ;  /* 0x000000ffff027224 */ /* 0x000fca00078e0006 */
[----:B------:R-:W2:Y:S04]  /*1420*/  LDG.E R7, desc[UR10][R2.64+-0x1c] ;  /* 0xffffe40a02077981 */ /* 0x000ea8000c1e1900 */
[----:B------:R-:W2:Y:S04]  /*1430*/  LDG.E R4, desc[UR10][R2.64+-0x18] ;  /* 0xffffe80a02047981 */ /* 0x000ea8000c1e1900 */
[----:B01----:R-:W3:Y:S04]  /*1440*/  LDG.E R9, desc[UR10][R2.64+-0x14] ;  /* 0xffffec0a02097981 */ /* 0x003ee8000c1e1900 */
[----:B------:R-:W3:Y:S04]  /*1450*/  LDG.E R6, desc[UR10][R2.64+-0x10] ;  /* 0xfffff00a02067981 */ /* 0x000ee8000c1e1900 */
[----:B------:R-:W4:Y:S04]  /*1460*/  LDG.E R11, desc[UR10][R2.64+-0xc] ;  /* 0xfffff40a020b7981 */ /* 0x000f28000c1e1900 */
        /* <DEDUP_REMOVED lines=10> */
[----:B------:R0:W4:Y:S01]  /*1510*/  LDG.E R18, desc[UR10][R2.64+0x20] ;  /* 0x0000200a02127981 */ /* 0x000122000c1e1900 */
[----:B------:R-:W-:Y:S01]  /*1520*/  UIADD3 UR5, UPT, UPT, UR5, 0x10, URZ ;  /* 0x0000001005057890 */ /* 0x000fe2000fffe0ff */
[----:B------:R-:W-:-:S03]  /*1530*/  VIADD R5, R5, 0x10 ;  /* 0x0000001005057836 */ /* 0x000fc60000000000 */
[----:B------:R-:W-:Y:S01]  /*1540*/  UISETP.NE.AND UP0, UPT, UR5, URZ, UPT ;  /* 0x000000ff0500728c */ /* 0x000fe2000bf05270 */
[----:B--2--5:R-:W-:-:S04]  /*1550*/  VIMNMX3 R4, R7, R0, R4, !PT ;  /* 0x000000000704720f */ /* 0x024fc80007800104 */
[----:B---3--:R-:W-:Y:S02]  /*1560*/  VIMNMX3 R4, R9, R4, R6, !PT ;  /* 0x000000040904720f */ /* 0x008fe40007800106 */
[----:B------:R-:W-:-:S05]  /*1570*/  IADD3 R6, P0, PT, R2, 0x40, RZ ;  /* 0x0000004002067810 */ /* 0x000fca0007f1e0ff */
[----:B0-----:R-:W-:Y:S01]  /*1580*/  IMAD.X R3, RZ, RZ, R3, P0 ;  /* 0x000000ffff037224 */ /* 0x001fe200000e0603 */
[----:B----4-:R-:W-:-:S04]  /*1590*/  VIMNMX3 R4, R11, R4, R8, !PT ;  /* 0x000000040b04720f */ /* 0x010fc80007800108 */
[----:B------:R-:W-:-:S04]  /*15a0*/  VIMNMX3 R4, R13, R4, R10, !PT ;  /* 0x000000040d04720f */ /* 0x000fc8000780010a */
[----:B------:R-:W-:-:S04]  /*15b0*/  VIMNMX3 R4, R15, R4, R12, !PT ;  /* 0x000000040f04720f */ /* 0x000fc8000780010c */
[----:B------:R-:W-:-:S04]  /*15c0*/  VIMNMX3 R4, R17, R4, R14, !PT ;  /* 0x000000041104720f */ /* 0x000fc8000780010e */
[----:B------:R-:W-:-:S04]  /*15d0*/  VIMNMX3 R4, R19, R4, R16, !PT ;  /* 0x000000041304720f */ /* 0x000fc80007800110 */
[----:B------:R-:W-:Y:S01]  /*15e0*/  VIMNMX3 R0, R21, R4, R18, !PT ;  /* 0x000000041500720f */ /* 0x000fe20007800112 */
[----:B------:R-:W-:Y:S06]  /*15f0*/  BRA.U UP0, `(.L_x_23) ;  /* 0xfffffffd00847547 */ /* 0x000fec000b83ffff */
[----:B------:R-:W-:-:S07]  /*1600*/  VIADD R5, R5, 0x1 ;  /* 0x0000000105057836 */ /* 0x000fce0000000000 */
.L_x_22:
[----:B------:R-:W-:-:S09]  /*1610*/  UISETP.NE.AND UP0, UPT, UR8, URZ, UPT ;  /* 0x000000ff0800728c */ /* 0x000fd2000bf05270 */
[----:B------:R-:W-:Y:S05]  /*1620*/  BRA.U !UP0, `(.L_x_21) ;  /* 0x0000000108b87547 */ /* 0x000fea000b800000 */
[----:B------:R-:W-:Y:S02]  /*1630*/  UISETP.GE.U32.AND UP0, UPT, UR8, 0x8, UPT ;  /* 0x000000080800788c */ /* 0x000fe4000bf06070 */
[----:B------:R-:W-:-:S04]  /*1640*/  ULOP3.LUT UR5, UR4, 0x7, URZ, 0xc0, !UPT ;  /* 0x0000000704057892 */ /* 0x000fc8000f8ec0ff */
[----:B------:R-:W-:-:S03]  /*1650*/  UISETP.NE.AND UP1, UPT, UR5, URZ, UPT ;  /* 0x000000ff0500728c */ /* 0x000fc6000bf25270 */
[----:B------:R-:W-:Y:S08]  /*1660*/  BRA.U !UP0, `(.L_x_24) ;  /* 0x00000001083c7547 */ /* 0x000ff0000b800000 */
[----:B------:R-:W2:Y:S02]  /*1670*/  LDC.64 R2, c[0x0][0x390] ;  /* 0x0000e400ff027b82 */ /* 0x000ea40000000a00 */
[----:B--2---:R-:W-:-:S05]  /*1680*/  IMAD.WIDE.U32 R2, R5, 0x4, R2 ;  /* 0x0000000405027825 */ /* 0x004fca00078e0002 */
[----:B------:R-:W2:Y:S04]  /*1690*/  LDG.E R7, desc[UR10][R2.64] ;  /* 0x0000000a02077981 */ /* 0x000ea8000c1e1900 */
[----:B------:R-:W2:Y:S04]  /*16a0*/  LDG.E R4, desc[UR10][R2.64+0x4] ;  /* 0x0000040a02047981 */ /* 0x000ea8000c1e1900 */
[----:B01----:R-:W3:Y:S04]  /*16b0*/  LDG.E R9, desc[UR10][R2.64+0x8] ;  /* 0x0000080a02097981 */ /* 0x003ee8000c1e1900 */
[----:B------:R-:W3:Y:S04]  /*16c0*/  LDG.E R6, desc[UR10][R2.64+0xc] ;  /* 0x00000c0a02067981 */ /* 0x000ee8000c1e1900 */
[----:B------:R-:W4:Y:S04]  /*16d0*/  LDG.E R11, desc[UR10][R2.64+0x10] ;  /* 0x0000100a020b7981 */ /* 0x000f28000c1e1900 */
[----:B------:R-:W4:Y:S04]  /*16e0*/  LDG.E R8, desc[UR10][R2.64+0x14] ;  /* 0x0000140a02087981 */ /* 0x000f28000c1e1900 */
[----:B------:R-:W4:Y:S04]  /*16f0*/  LDG.E R13, desc[UR10][R2.64+0x18] ;  /* 0x0000180a020d7981 */ /* 0x000f28000c1e1900 */
[----:B------:R-:W4:Y:S01]  /*1700*/  LDG.E R10, desc[UR10][R2.64+0x1c] ;  /* 0x00001c0a020a7981 */ /* 0x000f22000c1e1900 */
[----:B------:R-:W-:Y:S01]  /*1710*/  VIADD R5, R5, 0x8 ;  /* 0x0000000805057836 */ /* 0x000fe20000000000 */
[----:B--2--5:R-:W-:-:S04]  /*1720*/  VIMNMX3 R4, R7, R0, R4, !PT ;  /* 0x000000000704720f */ /* 0x024fc80007800104 */
[----:B---3--:R-:W-:-:S04]  /*1730*/  VIMNMX3 R4, R9, R4, R6, !PT ;  /* 0x000000040904720f */ /* 0x008fc80007800106 */
[----:B----4-:R-:W-:-:S04]  /*1740*/  VIMNMX3 R4, R11, R4, R8, !PT ;  /* 0x000000040b04720f */ /* 0x010fc80007800108 */
[----:B------:R-:W-:-:S07]  /*1750*/  VIMNMX3 R0, R13, R4, R10, !PT ;  /* 0x000000040d00720f */ /* 0x000fce000780010a */
.L_x_24:
        /* <DEDUP_REMOVED lines=10> */
[----:B------:R-:W3:Y:S01]  /*1800*/  LDG.E R6, desc[UR10][R2.64+0xc] ;  /* 0x00000c0a02067981 */ /* 0x000ee2000c1e1900 */
[----:B------:R-:W-:Y:S01]  /*1810*/  VIADD R5, R5, 0x4 ;  /* 0x0000000405057836 */ /* 0x000fe20000000000 */
[----:B--2--5:R-:W-:-:S04]  /*1820*/  VIMNMX3 R0, R7, R0, R4, !PT ;  /* 0x000000000700720f */ /* 0x024fc80007800104 */
[----:B---3--:R-:W-:-:S07]  /*1830*/  VIMNMX3 R0, R9, R0, R6, !PT ;  /* 0x000000000900720f */ /* 0x008fce0007800106 */
.L_x_25:
[----:B------:R-:W-:Y:S05]  /*1840*/  BRA.U !UP1, `(.L_x_21) ;  /* 0x0000000109307547 */ /* 0x000fea000b800000 */
[----:B------:R-:W2:Y:S01]  /*1850*/  LDC.64 R2, c[0x0][0x390] ;  /* 0x0000e400ff027b82 */ /* 0x000ea20000000a00 */
[----:B------:R-:W-:Y:S01]  /*1860*/  UIADD3 UR4, UPT, UPT, -UR4, URZ, URZ ;  /* 0x000000ff04047290 */ /* 0x000fe2000fffe1ff */
[----:B--2---:R-:W-:-:S04]  /*1870*/  IMAD.WIDE.U32 R2, R5, 0x4, R2 ;  /* 0x0000000405027825 */ /* 0x004fc800078e0002 */
[----:B------:R-:W-:-:S07]  /*1880*/  IMAD.MOV.U32 R5, RZ, RZ, R3 ;  /* 0x000000ffff057224 */ /* 0x000fce00078e0003 */
.L_x_26:
[----:B------:R-:W-:-:S06]  /*1890*/  IMAD.MOV.U32 R3, RZ, RZ, R5 ;  /* 0x000000ffff037224 */ /* 0x000fcc00078e0005 */
[----:B------:R2:W3:Y:S01]  /*18a0*/  LDG.E R3, desc[UR10][R2.64] ;  /* 0x0000000a02037981 */ /* 0x0004e2000c1e1900 */
[----:B------:R-:W-:-:S04]  /*18b0*/  UIADD3 UR4, UPT, UPT, UR4, 0x1, URZ ;  /* 0x0000000104047890 */ /* 0x000fc8000fffe0ff */
[----:B------:R-:W-:Y:S01]  /*18c0*/  UISETP.NE.AND UP0, UPT, UR4, URZ, UPT ;  /* 0x000000ff0400728c */ /* 0x000fe2000bf05270 */
[----:B--2---:R-:W-:-:S05]  /*18d0*/  IADD3 R2, P0, PT, R2, 0x4, RZ ;  /* 0x0000000402027810 */ /* 0x004fca0007f1e0ff */
[----:B------:R-:W-:Y:S01]  /*18e0*/  IMAD.X R5, RZ, RZ, R5, P0 ;  /* 0x000000ffff057224 */ /* 0x000fe200000e0605 */
[----:B---3-5:R-:W-:Y:S02]  /*18f0*/  VIMNMX R0, PT, PT, R3, R0, !PT ;  /* 0x0000000003007248 */ /* 0x028fe40007fe0100 */
[----:B------:R-:W-:Y:S05]  /*1900*/  BRA.U UP0, `(.L_x_26) ;  /* 0xfffffffd00e07547 */ /* 0x000fea000b83ffff */
.L_x_21:
[----:B------:R-:W2:Y:S02]  /*1910*/  LDC.64 R2, c[0x0][0x398] ;  /* 0x0000e600ff027b82 */ /* 0x000ea40000000a00 */
[----:B--2--5:R-:W-:Y:S01]  /*1920*/  STG.E desc[UR10][R2.64], R0 ;  /* 0x0000000002007986 */ /* 0x024fe2000c10190a */
[----:B------:R-:W-:Y:S05]  /*1930*/  EXIT ;  /* 0x000000000000794d */ /* 0x000fea0003800000 */
.L_x_27:
[----:B------:R-:W-:-:S00]  /*1940*/  BRA `(.L_x_27) ;  /* 0xfffffffc00fc7947 */ /* 0x000fc0000383ffff */
[----:B------:R-:W-:-:S00]  /*1950*/  NOP ;  /* 0x0000000000007918 */ /* 0x000fc00000000000 */
        /* <DEDUP_REMOVED lines=10> */
.L_x_28:


//--------------------- .nv.shared._Z9mapreducePiiS_S_ --------------------------
	.section	.nv.shared._Z9mapreducePiiS_S_,"aw",@nobits
	.sectionflags	@""
	.align	16
	.zero		1024


//--------------------- .nv.shared.reserved.0     --------------------------
	.section	.nv.shared.reserved.0,"aw",@nobits
	.weak		__nv_reservedSMEM_offset_0_alias
	.size		__nv_reservedSMEM_offset_0_alias, 0, 64
	.other		__nv_reservedSMEM_offset_0_alias,@"STO_CUDA_RESERVED_SHARED STV_DEFAULT"
__nv_reservedSMEM_offset_0_alias:
	.zero		0
	.zero		64


//--------------------- .nv.constant0._Z9mapreducePiiS_S_ --------------------------
	.section	.nv.constant0._Z9mapreducePiiS_S_,"a",@progbits
	.sectionflags	@""
	.align	4
.nv.constant0._Z9mapreducePiiS_S_:
	.zero		928


//--------------------- SYMBOLS --------------------------

	.type		.nv.reservedSmem.offset0,@object
	.size		.nv.reservedSmem.offset0,0x4
	.type		.nv.reservedSmem.cap,@object
	.size		.nv.reservedSmem.cap,0x4
